	.target	sm_90a

	.elftype	@"ET_EXEC"


//--------------------- .note.nv.tkinfo           --------------------------
	.section	.note.nv.tkinfo,"",@"SHT_NOTE"
	.sectionflags	@"SHF_NOTE_NV_TKINFO"
	.tkinfo
        /*0018*/ 	.word	0x00000002
        /*0030*/ 	.string	""
        /*0030*/ 	.string	"ptxas"
        /*0030*/ 	.string	"Cuda compilation tools, release 13.0, V13.0.88"
        /*0030*/ 	.string	"Build cuda_13.0.r13.0/compiler.36424714_0"
        /*0030*/ 	.string	"-v  -suppress-debug-info  -lineinfo  -arch sm_90a "



//--------------------- .note.nv.cuinfo           --------------------------
	.section	.note.nv.cuinfo,"",@"SHT_NOTE"
	.sectionflags	@"SHF_NOTE_NV_CUINFO"
        /*0018*/ 	.short	0x0002
        /*001a*/ 	.short	0x005a
        /*001c*/ 	.short	0x0082
	.zero		2


//--------------------- .nv.info                  --------------------------
	.section	.nv.info,"",@"SHT_CUDA_INFO"
	.align	4


	//----- nvinfo : EIATTR_REGCOUNT
	.align		4
        /*0000*/ 	.byte	0x04, 0x2f
        /*0002*/ 	.short	(.L_1 - .L_0)
	.align		4
.L_0:
        /*0004*/ 	.word	index@(matmul_kernel)
        /*0008*/ 	.word	0x000000ff


	//----- nvinfo : EIATTR_FRAME_SIZE
	.align		4
.L_1:
        /*000c*/ 	.byte	0x04, 0x11
        /*000e*/ 	.short	(.L_3 - .L_2)
	.align		4
.L_2:
        /*0010*/ 	.word	index@(matmul_kernel)
        /*0014*/ 	.word	0x000000e0


	//----- nvinfo : EIATTR_MIN_STACK_SIZE
	.align		4
.L_3:
        /*0018*/ 	.byte	0x04, 0x12
        /*001a*/ 	.short	(.L_5 - .L_4)
	.align		4
.L_4:
        /*001c*/ 	.word	index@(matmul_kernel)
        /*0020*/ 	.word	0x000000e0
.L_5:


//--------------------- .nv.compat                --------------------------
	.section	.nv.compat,"",@"SHT_CUDA_COMPAT_INFO"
	.align	4
        /*0000*/ 	.byte	0x02, 0x09, 0x01, 0x00, 0x02, 0x02, 0x04, 0x00, 0x02, 0x05, 0x05, 0x00, 0x03, 0x07, 0x01, 0x01
        /*0010*/ 	.byte	0x02, 0x03, 0x00, 0x00, 0x02, 0x06, 0x01, 0x00, 0x04, 0x0b, 0x08, 0x00, 0x00, 0x00, 0x00, 0x00
        /*0020*/ 	.byte	0x00, 0x00, 0x00, 0x00


//--------------------- .nv.info.matmul_kernel    --------------------------
	.section	.nv.info.matmul_kernel,"",@"SHT_CUDA_INFO"
	.sectionflags	@""
	.align	4


	//----- nvinfo : EIATTR_CUDA_API_VERSION
	.align		4
        /*0000*/ 	.byte	0x04, 0x37
        /*0002*/ 	.short	(.L_7 - .L_6)
.L_6:
        /*0004*/ 	.word	0x00000082


	//----- nvinfo : EIATTR_KPARAM_INFO
	.align		4
.L_7:
        /*0008*/ 	.byte	0x04, 0x17
        /*000a*/ 	.short	(.L_9 - .L_8)
.L_8:
        /*000c*/ 	.word	0x00000000
        /*0010*/ 	.short	0x000d
        /*0012*/ 	.short	0x0048
        /*0014*/ 	.byte	0x00, 0xf4, 0x21, 0x00


	//----- nvinfo : EIATTR_KPARAM_INFO
	.align		4
.L_9:
        /*0018*/ 	.byte	0x04, 0x17
        /*001a*/ 	.short	(.L_11 - .L_10)
.L_10:
        /*001c*/ 	.word	0x00000000
        /*0020*/ 	.short	0x000c
        /*0022*/ 	.short	0x0040
        /*0024*/ 	.byte	0x00, 0xf4, 0x21, 0x00


	//----- nvinfo : EIATTR_KPARAM_INFO
	.align		4
.L_11:
        /*0028*/ 	.byte	0x04, 0x17
        /*002a*/ 	.short	(.L_13 - .L_12)
.L_12:
        /*002c*/ 	.word	0x00000000
        /*0030*/ 	.short	0x000b
        /*0032*/ 	.short	0x0038
        /*0034*/ 	.byte	0x00, 0xf0, 0x11, 0x00


	//----- nvinfo : EIATTR_KPARAM_INFO
	.align		4
.L_13:
        /*0038*/ 	.byte	0x04, 0x17
        /*003a*/ 	.short	(.L_15 - .L_14)
.L_14:
        /*003c*/ 	.word	0x00000000
        /*0040*/ 	.short	0x000a
        /*0042*/ 	.short	0x0034
        /*0044*/ 	.byte	0x00, 0xf0, 0x11, 0x00


	//----- nvinfo : EIATTR_KPARAM_INFO
	.align		4
.L_15:
        /*0048*/ 	.byte	0x04, 0x17
        /*004a*/ 	.short	(.L_17 - .L_16)
.L_16:
        /*004c*/ 	.word	0x00000000
        /*0050*/ 	.short	0x0009
        /*0052*/ 	.short	0x0030
        /*0054*/ 	.byte	0x00, 0xf0, 0x11, 0x00


	//----- nvinfo : EIATTR_KPARAM_INFO
	.align		4
.L_17:
        /*0058*/ 	.byte	0x04, 0x17
        /*005a*/ 	.short	(.L_19 - .L_18)
.L_18:
        /*005c*/ 	.word	0x00000000
        /*0060*/ 	.short	0x0008
        /*0062*/ 	.short	0x002c
        /*0064*/ 	.byte	0x00, 0xf0, 0x11, 0x00


	//----- nvinfo : EIATTR_KPARAM_INFO
	.align		4
.L_19:
        /*0068*/ 	.byte	0x04, 0x17
        /*006a*/ 	.short	(.L_21 - .L_20)
.L_20:
        /*006c*/ 	.word	0x00000000
        /*0070*/ 	.short	0x0007
        /*0072*/ 	.short	0x0028
        /*0074*/ 	.byte	0x00, 0xf0, 0x11, 0x00


	//----- nvinfo : EIATTR_KPARAM_INFO
	.align		4
.L_21:
        /*0078*/ 	.byte	0x04, 0x17
        /*007a*/ 	.short	(.L_23 - .L_22)
.L_22:
        /*007c*/ 	.word	0x00000000
        /*0080*/ 	.short	0x0006
        /*0082*/ 	.short	0x0024
        /*0084*/ 	.byte	0x00, 0xf0, 0x11, 0x00


	//----- nvinfo : EIATTR_KPARAM_INFO
	.align		4
.L_23:
        /*0088*/ 	.byte	0x04, 0x17
        /*008a*/ 	.short	(.L_25 - .L_24)
.L_24:
        /*008c*/ 	.word	0x00000000
        /*0090*/ 	.short	0x0005
        /*0092*/ 	.short	0x0020
        /*0094*/ 	.byte	0x00, 0xf0, 0x11, 0x00


	//----- nvinfo : EIATTR_KPARAM_INFO
	.align		4
.L_25:
        /*0098*/ 	.byte	0x04, 0x17
        /*009a*/ 	.short	(.L_27 - .L_26)
.L_26:
        /*009c*/ 	.word	0x00000000
        /*00a0*/ 	.short	0x0004
        /*00a2*/ 	.short	0x001c
        /*00a4*/ 	.byte	0x00, 0xf0, 0x11, 0x00


	//----- nvinfo : EIATTR_KPARAM_INFO
	.align		4
.L_27:
        /*00a8*/ 	.byte	0x04, 0x17
        /*00aa*/ 	.short	(.L_29 - .L_28)
.L_28:
        /*00ac*/ 	.word	0x00000000
        /*00b0*/ 	.short	0x0003
        /*00b2*/ 	.short	0x0018
        /*00b4*/ 	.byte	0x00, 0xf0, 0x11, 0x00


	//----- nvinfo : EIATTR_KPARAM_INFO
	.align		4
.L_29:
        /*00b8*/ 	.byte	0x04, 0x17
        /*00ba*/ 	.short	(.L_31 - .L_30)
.L_30:
        /*00bc*/ 	.word	0x00000000
        /*00c0*/ 	.short	0x0002
        /*00c2*/ 	.short	0x0010
        /*00c4*/ 	.byte	0x00, 0xf4, 0x21, 0x00


	//----- nvinfo : EIATTR_KPARAM_INFO
	.align		4
.L_31:
        /*00c8*/ 	.byte	0x04, 0x17
        /*00ca*/ 	.short	(.L_33 - .L_32)
.L_32:
        /*00cc*/ 	.word	0x00000000
        /*00d0*/ 	.short	0x0001
        /*00d2*/ 	.short	0x0008
        /*00d4*/ 	.byte	0x00, 0xf4, 0x21, 0x00


	//----- nvinfo : EIATTR_KPARAM_INFO
	.align		4
.L_33:
        /*00d8*/ 	.byte	0x04, 0x17
        /*00da*/ 	.short	(.L_35 - .L_34)
.L_34:
        /*00dc*/ 	.word	0x00000000
        /*00e0*/ 	.short	0x0000
        /*00e2*/ 	.short	0x0000
        /*00e4*/ 	.byte	0x00, 0xf4, 0x21, 0x00


	//----- nvinfo : EIATTR_SPARSE_MMA_MASK
	.align		4
.L_35:
        /*00e8*/ 	.byte	0x03, 0x50
        /*00ea*/ 	.short	0x0000


	//----- nvinfo : EIATTR_MAXREG_COUNT
	.align		4
        /*00ec*/ 	.byte	0x03, 0x1b
        /*00ee*/ 	.short	0x00ff


	//----- nvinfo : EIATTR_NUM_BARRIERS
	.align		4
        /*00f0*/ 	.byte	0x02, 0x4c
        /*00f2*/ 	.byte	0x01
	.zero		1


	//----- nvinfo : EIATTR_ANNOTATIONS
	.align		4
        /*00f4*/ 	.byte	0x04, 0x55
        /*00f6*/ 	.short	(.L_37 - .L_36)


	//   ....[0]....
.L_36:
        /*00f8*/ 	.word	0x00000001
        /*00fc*/ 	.byte	0x50, 0x07, 0x00, 0x00, 0x01, 0x00, 0x00, 0x00, 0x10, 0x45, 0x00, 0x00, 0x01, 0x00, 0x00, 0x00
        /* <DEDUP_REMOVED lines=67> */
        /*053c*/ 	.byte	0x70, 0x85, 0x00, 0x00, 0x01, 0x00, 0x00, 0x00, 0xc0, 0x8a, 0x00, 0x00


	//----- nvinfo : EIATTR_MERCURY_ISA_VERSION
	.align		4
.L_37:
        /*0548*/ 	.byte	0x03, 0x5f
        /*054a*/ 	.short	0x0101


	//----- nvinfo : EIATTR_EXIT_INSTR_OFFSETS
	.align		4
        /*054c*/ 	.byte	0x04, 0x1c
        /*054e*/ 	.short	(.L_39 - .L_38)


	//   ....[0]....
.L_38:
        /*0550*/ 	.word	0x0000ce00


	//   ....[1]....
        /*0554*/ 	.word	0x0000ce30


	//----- nvinfo : EIATTR_REQNTID
	.align		4
.L_39:
        /*0558*/ 	.byte	0x04, 0x10
        /*055a*/ 	.short	(.L_41 - .L_40)
.L_40:
        /*055c*/ 	.word	0x00000100
        /*0560*/ 	.word	0x00000001
        /*0564*/ 	.word	0x00000001


	//----- nvinfo : EIATTR_CBANK_PARAM_SIZE
	.align		4
.L_41:
        /*0568*/ 	.byte	0x03, 0x19
        /*056a*/ 	.short	0x0050


	//----- nvinfo : EIATTR_PARAM_CBANK
	.align		4
        /*056c*/ 	.byte	0x04, 0x0a
        /*056e*/ 	.short	(.L_43 - .L_42)
	.align		4
.L_42:
        /*0570*/ 	.word	index@(.nv.constant0.matmul_kernel)
        /*0574*/ 	.short	0x0210
        /*0576*/ 	.short	0x0050


	//----- nvinfo : EIATTR_SW_WAR
	.align		4
.L_43:
        /*0578*/ 	.byte	0x04, 0x36
        /*057a*/ 	.short	(.L_45 - .L_44)
.L_44:
        /*057c*/ 	.word	0x00000008
.L_45:


//--------------------- .nv.callgraph             --------------------------
	.section	.nv.callgraph,"",@"SHT_CUDA_CALLGRAPH"
	.align	4
	.sectionentsize	8
	.align		4
        /*0000*/ 	.word	0x00000000
	.align		4
        /*0004*/ 	.word	0xffffffff
	.align		4
        /*0008*/ 	.word	0x00000000
	.align		4
        /*000c*/ 	.word	0xfffffffe
	.align		4
        /*0010*/ 	.word	0x00000000
	.align		4
        /*0014*/ 	.word	0xfffffffd
	.align		4
        /*0018*/ 	.word	0x00000000
	.align		4
        /*001c*/ 	.word	0xfffffffc


//--------------------- .text.matmul_kernel       --------------------------
	.section	.text.matmul_kernel,"ax",@progbits
	.align	128
        .global         matmul_kernel
        .type           matmul_kernel,@function
        .size           matmul_kernel,(.L_x_3 - matmul_kernel)
        .other          matmul_kernel,@"STO_CUDA_ENTRY STV_DEFAULT"
matmul_kernel:
.text.matmul_kernel:
[----:B------:R-:W0:Y:S08]  /*0000*/  LDC R1, c[0x0][0x28] ;  /* 0x00000a00ff017b82 */ /* 0x000e300000000800 */
[----:B------:R-:W1:Y:S01]  /*0010*/  LDC.64 R80, c[0x0][0x228] ;  /* 0x00008a00ff507b82 */ /* 0x000e620000000a00 */
[----:B------:R-:W2:Y:S01]  /*0020*/  S2R R5, SR_CTAID.X ;  /* 0x0000000000057919 */ /* 0x000ea20000002500 */
[----:B0-----:R-:W-:Y:S01]  /*0030*/  VIADD R1, R1, 0xffffff20 ;  /* 0xffffff2001017836 */ /* 0x001fe20000000000 */
[----:B------:R-:W-:Y:S01]  /*0040*/  UMOV UR8, 0x400 ;  /* 0x0000040000087882 */ /* 0x000fe20000000000 */
[----:B------:R-:W-:Y:S01]  /*0050*/  ULDC.64 UR10, c[0x0][0x208] ;  /* 0x00008200000a7ab9 */ /* 0x000fe20000000a00 */
[----:B------:R-:W0:Y:S01]  /*0060*/  S2R R184, SR_TID.X ;  /* 0x0000000000b87919 */ /* 0x000e220000002100 */
[----:B------:R-:W-:-:S02]  /*0070*/  CS2R R24, SRZ ;  /* 0x0000000000187805 */ /* 0x000fc4000001ff00 */
[----:B------:R-:W-:Y:S01]  /*0080*/  CS2R R26, SRZ ;  /* 0x00000000001a7805 */ /* 0x000fe2000001ff00 */
[----:B------:R-:W3:Y:S01]  /*0090*/  LDC R183, c[0x0][0x230] ;  /* 0x00008c00ffb77b82 */ /* 0x000ee20000000800 */
[----:B------:R-:W-:Y:S02]  /*00a0*/  CS2R R12, SRZ ;  /* 0x00000000000c7805 */ /* 0x000fe4000001ff00 */
[----:B------:R-:W-:Y:S02]  /*00b0*/  CS2R R14, SRZ ;  /* 0x00000000000e7805 */ /* 0x000fe4000001ff00 */
[----:B------:R-:W-:Y:S02]  /*00c0*/  CS2R R60, SRZ ;  /* 0x00000000003c7805 */ /* 0x000fe4000001ff00 */
[----:B------:R-:W-:Y:S02]  /*00d0*/  CS2R R62, SRZ ;  /* 0x00000000003e7805 */ /* 0x000fe4000001ff00 */
[----:B------:R-:W-:-:S02]  /*00e0*/  CS2R R64, SRZ ;  /* 0x0000000000407805 */ /* 0x000fc4000001ff00 */
[----:B------:R-:W-:Y:S02]  /*00f0*/  CS2R R66, SRZ ;  /* 0x0000000000427805 */ /* 0x000fe4000001ff00 */
        /* <DEDUP_REMOVED lines=8> */
[----:B------:R-:W-:Y:S01]  /*0180*/  CS2R R132, SRZ ;  /* 0x0000000000847805 */ /* 0x000fe2000001ff00 */
[----:B-1----:R-:W-:Y:S01]  /*0190*/  VIADD R0, R81, 0x1ff ;  /* 0x000001ff51007836 */ /* 0x002fe20000000000 */
[----:B------:R-:W-:Y:S02]  /*01a0*/  CS2R R134, SRZ ;  /* 0x0000000000867805 */ /* 0x000fe4000001ff00 */
[----:B------:R-:W-:-:S02]  /*01b0*/  CS2R R128, SRZ ;  /* 0x0000000000807805 */ /* 0x000fc4000001ff00 */
[----:B------:R-:W-:Y:S02]  /*01c0*/  CS2R R130, SRZ ;  /* 0x0000000000827805 */ /* 0x000fe4000001ff00 */
[----:B------:R-:W-:Y:S02]  /*01d0*/  CS2R R124, SRZ ;  /* 0x00000000007c7805 */ /* 0x000fe4000001ff00 */
[----:B------:R-:W-:Y:S02]  /*01e0*/  SHF.R.S32.HI R3, RZ, 0x1f, R0 ;  /* 0x0000001fff037819 */ /* 0x000fe40000011400 */
[----:B------:R-:W-:Y:S02]  /*01f0*/  CS2R R126, SRZ ;  /* 0x00000000007e7805 */ /* 0x000fe4000001ff00 */
[----:B------:R-:W-:Y:S01]  /*0200*/  CS2R R120, SRZ ;  /* 0x0000000000787805 */ /* 0x000fe2000001ff00 */
[----:B---3--:R-:W-:Y:S01]  /*0210*/  VIADD R183, R183, 0x1f ;  /* 0x0000001fb7b77836 */ /* 0x008fe20000000000 */
[----:B------:R-:W-:-:S02]  /*0220*/  LEA.HI R3, R3, R0, RZ, 0x9 ;  /* 0x0000000003037211 */ /* 0x000fc400078f48ff */
[----:B------:R-:W-:Y:S02]  /*0230*/  CS2R R122, SRZ ;  /* 0x00000000007a7805 */ /* 0x000fe4000001ff00 */
[----:B--2---:R-:W-:Y:S02]  /*0240*/  IABS R8, R5 ;  /* 0x0000000500087213 */ /* 0x004fe40000000000 */
[----:B------:R-:W-:Y:S02]  /*0250*/  CS2R R156, SRZ ;  /* 0x00000000009c7805 */ /* 0x000fe4000001ff00 */
[----:B------:R-:W-:Y:S02]  /*0260*/  SHF.R.S32.HI R3, RZ, 0x9, R3 ;  /* 0x00000009ff037819 */ /* 0x000fe40000011403 */
[----:B------:R-:W-:Y:S02]  /*0270*/  CS2R R158, SRZ ;  /* 0x00000000009e7805 */ /* 0x000fe4000001ff00 */
[----:B------:R-:W-:-:S02]  /*0280*/  CS2R R152, SRZ ;  /* 0x0000000000987805 */ /* 0x000fc4000001ff00 */
[----:B------:R-:W-:Y:S01]  /*0290*/  CS2R R154, SRZ ;  /* 0x00000000009a7805 */ /* 0x000fe2000001ff00 */
[----:B------:R-:W-:-:S05]  /*02a0*/  IMAD.SHL.U32 R4, R3, 0x8, RZ ;  /* 0x0000000803047824 */ /* 0x000fca00078e00ff */
[-C--:B------:R-:W-:Y:S02]  /*02b0*/  IABS R7, R4.reuse ;  /* 0x0000000400077213 */ /* 0x080fe40000000000 */
[----:B------:R-:W-:Y:S02]  /*02c0*/  IABS R10, R4 ;  /* 0x00000004000a7213 */ /* 0x000fe40000000000 */
[----:B------:R-:W1:Y:S08]  /*02d0*/  I2F.RP R0, R7 ;  /* 0x0000000700007306 */ /* 0x000e700000209400 */
[----:B-1----:R-:W1:Y:S02]  /*02e0*/  MUFU.RCP R0, R0 ;  /* 0x0000000000007308 */ /* 0x002e640000001000 */
[----:B-1----:R-:W-:-:S02]  /*02f0*/  VIADD R2, R0, 0xffffffe ;  /* 0x0ffffffe00027836 */ /* 0x002fc40000000000 */
[----:B------:R-:W-:-:S04]  /*0300*/  IMAD.MOV R0, RZ, RZ, -R10 ;  /* 0x000000ffff007224 */ /* 0x000fc800078e0a0a */
[----:B------:R1:W2:Y:S02]  /*0310*/  F2I.FTZ.U32.TRUNC.NTZ R3, R2 ;  /* 0x0000000200037305 */ /* 0x0002a4000021f000 */
[----:B-1----:R-:W-:Y:S02]  /*0320*/  IMAD.MOV.U32 R2, RZ, RZ, RZ ;  /* 0x000000ffff027224 */ /* 0x002fe400078e00ff */
[----:B--2---:R-:W-:-:S04]  /*0330*/  IMAD.MOV R6, RZ, RZ, -R3 ;  /* 0x000000ffff067224 */ /* 0x004fc800078e0a03 */
[----:B------:R-:W-:Y:S02]  /*0340*/  IMAD R9, R6, R7, RZ ;  /* 0x0000000706097224 */ /* 0x000fe400078e02ff */
[----:B------:R-:W-:Y:S02]  /*0350*/  IMAD.MOV.U32 R6, RZ, RZ, R8 ;  /* 0x000000ffff067224 */ /* 0x000fe400078e0008 */
[----:B------:R-:W-:-:S06]  /*0360*/  IMAD.HI.U32 R3, R3, R9, R2 ;  /* 0x0000000903037227 */ /* 0x000fcc00078e0002 */
[----:B------:R-:W-:-:S04]  /*0370*/  IMAD.HI.U32 R3, R3, R6, RZ ;  /* 0x0000000603037227 */ /* 0x000fc800078e00ff */
[----:B------:R-:W-:-:S05]  /*0380*/  IMAD R0, R3, R0, R6 ;  /* 0x0000000003007224 */ /* 0x000fca00078e0206 */
[----:B------:R-:W-:-:S13]  /*0390*/  ISETP.GT.U32.AND P1, PT, R7, R0, PT ;  /* 0x000000000700720c */ /* 0x000fda0003f24070 */
[----:B------:R-:W-:Y:S02]  /*03a0*/  @!P1 IMAD.IADD R0, R0, 0x1, -R7 ;  /* 0x0000000100009824 */ /* 0x000fe400078e0a07 */
[----:B------:R-:W-:Y:S01]  /*03b0*/  @!P1 VIADD R3, R3, 0x1 ;  /* 0x0000000103039836 */ /* 0x000fe20000000000 */
[----:B------:R-:W-:Y:S02]  /*03c0*/  ISETP.NE.AND P1, PT, R4, RZ, PT ;  /* 0x000000ff0400720c */ /* 0x000fe40003f25270 */
[----:B------:R-:W-:Y:S02]  /*03d0*/  ISETP.GE.U32.AND P0, PT, R0, R7, PT ;  /* 0x000000070000720c */ /* 0x000fe40003f06070 */
[----:B------:R-:W-:-:S04]  /*03e0*/  LOP3.LUT R0, R5, R4, RZ, 0x3c, !PT ;  /* 0x0000000405007212 */ /* 0x000fc800078e3cff */
[----:B------:R-:W-:Y:S01]  /*03f0*/  ISETP.GE.AND P2, PT, R0, RZ, PT ;  /* 0x000000ff0000720c */ /* 0x000fe20003f46270 */
[----:B------:R-:W-:-:S06]  /*0400*/  VIADD R0, R80, 0x3f ;  /* 0x0000003f50007836 */ /* 0x000fcc0000000000 */
[----:B------:R-:W-:-:S04]  /*0410*/  @P0 VIADD R3, R3, 0x1 ;  /* 0x0000000103030836 */ /* 0x000fc80000000000 */
[----:B------:R-:W-:Y:S01]  /*0420*/  IMAD.MOV.U32 R2, RZ, RZ, R3 ;  /* 0x000000ffff027224 */ /* 0x000fe200078e0003 */
[----:B------:R-:W-:-:S03]  /*0430*/  SHF.R.S32.HI R3, RZ, 0x1f, R0 ;  /* 0x0000001fff037819 */ /* 0x000fc60000011400 */
[----:B------:R-:W-:Y:S01]  /*0440*/  @!P2 IMAD.MOV R2, RZ, RZ, -R2 ;  /* 0x000000ffff02a224 */ /* 0x000fe200078e0a02 */
[----:B------:R-:W-:Y:S02]  /*0450*/  @!P1 LOP3.LUT R2, RZ, R4, RZ, 0x33, !PT ;  /* 0x00000004ff029212 */ /* 0x000fe400078e33ff */
[----:B------:R-:W-:-:S03]  /*0460*/  LEA.HI R3, R3, R0, RZ, 0x6 ;  /* 0x0000000003037211 */ /* 0x000fc600078f30ff */
[----:B------:R-:W-:Y:S02]  /*0470*/  IMAD.SHL.U32 R6, R2, 0x8, RZ ;  /* 0x0000000802067824 */ /* 0x000fe400078e00ff */
[----:B------:R-:W-:-:S03]  /*0480*/  IMAD.MOV R2, RZ, RZ, -R2 ;  /* 0x000000ffff027224 */ /* 0x000fc600078e0a02 */
[----:B------:R-:W-:Y:S01]  /*0490*/  LEA.HI.SX32 R3, R3, -R6, 0x1a ;  /* 0x8000000603037211 */ /* 0x000fe200078fd2ff */
[----:B------:R-:W-:-:S03]  /*04a0*/  IMAD R11, R4, R2, R5 ;  /* 0x00000002040b7224 */ /* 0x000fc600078e0205 */
[----:B------:R-:W-:-:S04]  /*04b0*/  VIMNMX R8, R3, 0x8, PT ;  /* 0x0000000803087848 */ /* 0x000fc80003fe0100 */
[-C--:B------:R-:W-:Y:S02]  /*04c0*/  IABS R7, R8.reuse ;  /* 0x0000000800077213 */ /* 0x080fe40000000000 */
[----:B------:R-:W-:Y:S02]  /*04d0*/  IABS R4, R8 ;  /* 0x0000000800047213 */ /* 0x000fe40000000000 */
[----:B------:R-:W1:Y:S01]  /*04e0*/  I2F.RP R0, R7 ;  /* 0x0000000700007306 */ /* 0x000e620000209400 */
[C---:B------:R-:W-:Y:S02]  /*04f0*/  R2UR UR4, R8.reuse ;  /* 0x00000000080472ca */ /* 0x040fe400000e0000 */
[----:B------:R-:W-:-:S11]  /*0500*/  R2UR UR5, R8 ;  /* 0x00000000080572ca */ /* 0x000fd600000e0000 */
[----:B------:R-:W-:Y:S01]  /*0510*/  UISETP.NE.AND UP0, UPT, UR4, URZ, UPT ;  /* 0x0000003f0400728c */ /* 0x000fe2000bf05270 */
[----:B-1----:R-:W1:Y:S02]  /*0520*/  MUFU.RCP R0, R0 ;  /* 0x0000000000007308 */ /* 0x002e640000001000 */
[----:B-1----:R-:W-:Y:S02]  /*0530*/  VIADD R3, R0, 0xffffffe ;  /* 0x0ffffffe00037836 */ /* 0x002fe40000000000 */
[----:B------:R-:W-:-:S04]  /*0540*/  IMAD.MOV R0, RZ, RZ, -R4 ;  /* 0x000000ffff007224 */ /* 0x000fc800078e0a04 */
[----:B------:R-:W1:Y:S02]  /*0550*/  F2I.FTZ.U32.TRUNC.NTZ R3, R3 ;  /* 0x0000000300037305 */ /* 0x000e64000021f000 */
[----:B-1----:R-:W-:-:S04]  /*0560*/  IMAD.MOV R9, RZ, RZ, -R3 ;  /* 0x000000ffff097224 */ /* 0x002fc800078e0a03 */
[----:B------:R-:W-:Y:S01]  /*0570*/  IMAD.MOV.U32 R2, RZ, RZ, R9 ;  /* 0x000000ffff027224 */ /* 0x000fe200078e0009 */
[----:B------:R-:W-:-:S03]  /*0580*/  IABS R9, R11 ;  /* 0x0000000b00097213 */ /* 0x000fc60000000000 */
[----:B------:R-:W-:Y:S02]  /*0590*/  IMAD R5, R2, R7, RZ ;  /* 0x0000000702057224 */ /* 0x000fe400078e02ff */
[----:B------:R-:W-:-:S04]  /*05a0*/  IMAD.MOV.U32 R2, RZ, RZ, RZ ;  /* 0x000000ffff027224 */ /* 0x000fc800078e00ff */
[----:B------:R-:W-:Y:S01]  /*05b0*/  IMAD.HI.U32 R2, R3, R5, R2 ;  /* 0x0000000503027227 */ /* 0x000fe200078e0002 */
[----:B0-----:R-:W-:Y:S02]  /*05c0*/  LOP3.LUT R3, R184, 0x3f, RZ, 0xc0, !PT ;  /* 0x0000003fb8037812 */ /* 0x001fe400078ec0ff */
[----:B------:R-:W-:-:S03]  /*05d0*/  CS2R R4, SRZ ;  /* 0x0000000000047805 */ /* 0x000fc6000001ff00 */
[----:B------:R-:W-:-:S04]  /*05e0*/  IMAD.HI.U32 R2, R2, R9, RZ ;  /* 0x0000000902027227 */ /* 0x000fc800078e00ff */
[----:B------:R-:W-:-:S05]  /*05f0*/  IMAD R0, R2, R0, R9 ;  /* 0x0000000002007224 */ /* 0x000fca00078e0209 */
[----:B------:R-:W-:-:S13]  /*0600*/  ISETP.GT.U32.AND P1, PT, R7, R0, PT ;  /* 0x000000000700720c */ /* 0x000fda0003f24070 */
[----:B------:R-:W-:Y:S02]  /*0610*/  @!P1 IMAD.IADD R0, R0, 0x1, -R7 ;  /* 0x0000000100009824 */ /* 0x000fe400078e0a07 */
[----:B------:R-:W-:-:S03]  /*0620*/  @!P1 VIADD R2, R2, 0x1 ;  /* 0x0000000102029836 */ /* 0x000fc60000000000 */
[----:B------:R-:W-:Y:S02]  /*0630*/  ISETP.GE.U32.AND P0, PT, R0, R7, PT ;  /* 0x000000070000720c */ /* 0x000fe40003f06070 */
[----:B------:R-:W-:-:S04]  /*0640*/  LOP3.LUT R0, R11, R8, RZ, 0x3c, !PT ;  /* 0x000000080b007212 */ /* 0x000fc800078e3cff */
[----:B------:R-:W-:-:S07]  /*0650*/  ISETP.GE.AND P2, PT, R0, RZ, PT ;  /* 0x000000ff0000720c */ /* 0x000fce0003f46270 */
[----:B------:R-:W-:Y:S01]  /*0660*/  @P0 VIADD R2, R2, 0x1 ;  /* 0x0000000102020836 */ /* 0x000fe20000000000 */
[----:B------:R-:W-:-:S05]  /*0670*/  ISETP.GE.AND P0, PT, R183, 0x20, PT ;  /* 0x00000020b700780c */ /* 0x000fca0003f06270 */
[----:B------:R-:W-:-:S05]  /*0680*/  @!P2 IMAD.MOV R2, RZ, RZ, -R2 ;  /* 0x000000ffff02a224 */ /* 0x000fca00078e0a02 */
[----:B------:R-:W-:-:S09]  /*0690*/  R2UR UR9, R2 ;  /* 0x00000000020972ca */ /* 0x000fd200000e0000 */
[----:B------:R-:W-:-:S04]  /*06a0*/  @!UP0 ULOP3.LUT UR9, URZ, UR5, URZ, 0x33, !UPT ;  /* 0x000000053f098292 */ /* 0x000fc8000f8e333f */
[----:B------:R-:W-:Y:S02]  /*06b0*/  UIADD3 UR4, -UR9, URZ, URZ ;  /* 0x0000003f09047290 */ /* 0x000fe4000fffe13f */
[----:B------:R-:W-:-:S04]  /*06c0*/  USHF.L.U32 UR9, UR9, 0x9, URZ ;  /* 0x0000000909097899 */ /* 0x000fc8000800063f */
[----:B------:R-:W-:Y:S01]  /*06d0*/  IMAD R0, R8, UR4, R11 ;  /* 0x0000000408007c24 */ /* 0x000fe2000f8e020b */
[----:B------:R-:W-:Y:S02]  /*06e0*/  CS2R R8, SRZ ;  /* 0x0000000000087805 */ /* 0x000fe4000001ff00 */
[----:B------:R-:W-:Y:S01]  /*06f0*/  CS2R R10, SRZ ;  /* 0x00000000000a7805 */ /* 0x000fe2000001ff00 */
[----:B------:R-:W-:Y:S01]  /*0700*/  IMAD.IADD R0, R6, 0x1, R0 ;  /* 0x0000000106007824 */ /* 0x000fe200078e0200 */
[----:B------:R-:W0:Y:S01]  /*0710*/  S2UR UR4, SR_CgaCtaId ;  /* 0x00000000000479c3 */ /* 0x000e220000008800 */
[----:B------:R-:W-:Y:S02]  /*0720*/  CS2R R6, SRZ ;  /* 0x0000000000067805 */ /* 0x000fe4000001ff00 */
[----:B------:R-:W-:Y:S01]  /*0730*/  IMAD R16, R0, 0x40, R3 ;  /* 0x0000004000107824 */ /* 0x000fe200078e0203 */
[----:B------:R-:W-:-:S04]  /*0740*/  SHF.R.U32.HI R0, RZ, 0x6, R184 ;  /* 0x00000006ff007819 */ /* 0x000fc800000116b8 */
[----:B------:R1:W-:Y:S01]  /*0750*/  STL [R1+0x68], R16 ;  /* 0x0000681001007387 */ /* 0x0003e20000100800 */
[----:B------:R-:W-:Y:S01]  /*0760*/  SGXT.U32 R222, R0, 0x2 ;  /* 0x0000000200de781a */ /* 0x000fe20000000000 */
[----:B0-----:R-:W-:Y:S01]  /*0770*/  ULEA UR8, UR4, UR8, 0x18 ;  /* 0x0000000804087291 */ /* 0x001fe2000f8ec03f */
[----:B-1----:R-:W-:Y:S11]  /*0780*/  @!P0 BRA `(.L_x_0) ;  /* 0x0000008000cc8947 */ /* 0x002ff60003800000 */
[----:B------:R-:W-:Y:S01]  /*0790*/  IABS R3, R80 ;  /* 0x0000005000037213 */ /* 0x000fe20000000000 */
[----:B------:R-:W0:Y:S01]  /*07a0*/  LDC R185, c[0x0][0x23c] ;  /* 0x00008f00ffb97b82 */ /* 0x000e220000000800 */
[----:B------:R-:W-:Y:S02]  /*07b0*/  IABS R2, R81 ;  /* 0x0000005100027213 */ /* 0x000fe40000000000 */
[----:B------:R-:W-:Y:S01]  /*07c0*/  CS2R R136, SRZ ;  /* 0x0000000000887805 */ /* 0x000fe2000001ff00 */
[----:B------:R-:W1:Y:S01]  /*07d0*/  I2F.RP R8, R3 ;  /* 0x0000000300087306 */ /* 0x000e620000209400 */
[----:B------:R-:W-:Y:S02]  /*07e0*/  SHF.R.U32.HI R5, RZ, 0x5, R184 ;  /* 0x00000005ff057819 */ /* 0x000fe400000116b8 */
[----:B------:R-:W-:Y:S02]  /*07f0*/  CS2R R138, SRZ ;  /* 0x00000000008a7805 */ /* 0x000fe4000001ff00 */
[----:B------:R-:W-:-:S02]  /*0800*/  ISETP.GE.AND P3, PT, R16, RZ, PT ;  /* 0x000000ff1000720c */ /* 0x000fc40003f66270 */
[----:B------:R-:W-:Y:S02]  /*0810*/  CS2R R140, SRZ ;  /* 0x00000000008c7805 */ /* 0x000fe4000001ff00 */
[----:B------:R-:W-:Y:S01]  /*0820*/  R2UR UR16, R5 ;  /* 0x00000000051072ca */ /* 0x000fe200000e0000 */
[----:B------:R-:W2:Y:S01]  /*0830*/  LDC R132, c[0x0][0x238] ;  /* 0x00008e00ff847b82 */ /* 0x000ea20000000800 */
[----:B------:R-:W-:Y:S01]  /*0840*/  LOP3.LUT R223, R184, 0x1f, RZ, 0xc0, !PT ;  /* 0x0000001fb8df7812 */ /* 0x000fe200078ec0ff */
[----:B------:R-:W3:Y:S01]  /*0850*/  I2F.RP R0, R2 ;  /* 0x0000000200007306 */ /* 0x000ee20000209400 */
[C---:B------:R-:W-:Y:S02]  /*0860*/  LOP3.LUT R195, R222.reuse, 0x1c, RZ, 0xfc, !PT ;  /* 0x0000001cdec37812 */ /* 0x040fe400078efcff */
[----:B------:R-:W-:Y:S02]  /*0870*/  CS2R R142, SRZ ;  /* 0x00000000008e7805 */ /* 0x000fe4000001ff00 */
[----:B------:R-:W-:-:S02]  /*0880*/  LOP3.LUT R194, R222, 0x18, RZ, 0xfc, !PT ;  /* 0x00000018dec27812 */ /* 0x000fc400078efcff */
[----:B------:R-:W-:Y:S02]  /*0890*/  CS2R R144, SRZ ;  /* 0x0000000000907805 */ /* 0x000fe4000001ff00 */
[C---:B------:R-:W-:Y:S02]  /*08a0*/  LOP3.LUT R193, R222.reuse, 0x14, RZ, 0xfc, !PT ;  /* 0x00000014dec17812 */ /* 0x040fe400078efcff */
[----:B------:R-:W-:Y:S02]  /*08b0*/  CS2R R146, SRZ ;  /* 0x0000000000927805 */ /* 0x000fe4000001ff00 */
[C---:B------:R-:W-:Y:S01]  /*08c0*/  LOP3.LUT R192, R222.reuse, 0x10, RZ, 0xfc, !PT ;  /* 0x00000010dec07812 */ /* 0x040fe200078efcff */
[----:B-1----:R-:W1:Y:S01]  /*08d0*/  MUFU.RCP R8, R8 ;  /* 0x0000000800087308 */ /* 0x002e620000001000 */
[C---:B------:R-:W-:Y:S01]  /*08e0*/  LOP3.LUT R190, R222.reuse, 0x4, RZ, 0xfc, !PT ;  /* 0x00000004debe7812 */ /* 0x040fe200078efcff */
[----:B------:R-:W-:Y:S01]  /*08f0*/  ULOP3.LUT UR5, UR9, 0x7, UR16, 0xf8, !UPT ;  /* 0x0000000709057892 */ /* 0x000fe2000f8ef810 */
[C---:B------:R-:W-:Y:S01]  /*0900*/  LOP3.LUT R191, R222.reuse, 0x8, RZ, 0xfc, !PT ;  /* 0x00000008debf7812 */ /* 0x040fe200078efcff */
[----:B------:R-:W-:Y:S01]  /*0910*/  UIADD3 UR4, UR9, UR16, URZ ;  /* 0x0000001009047290 */ /* 0x000fe2000fffe03f */
[----:B------:R-:W-:Y:S01]  /*0920*/  LOP3.LUT R186, R222, 0xc, RZ, 0xfc, !PT ;  /* 0x0000000cdeba7812 */ /* 0x000fe200078efcff */
[----:B------:R-:W-:Y:S01]  /*0930*/  ULOP3.LUT UR21, UR5, 0x1f0, URZ, 0xfc, !UPT ;  /* 0x000001f005157892 */ /* 0x000fe2000f8efc3f */
[----:B------:R-:W-:Y:S01]  /*0940*/  CS2R R148, SRZ ;  /* 0x0000000000947805 */ /* 0x000fe2000001ff00 */
[----:B---3--:R-:W3:Y:S01]  /*0950*/  MUFU.RCP R0, R0 ;  /* 0x0000000000007308 */ /* 0x008ee20000001000 */
[----:B------:R-:W-:Y:S01]  /*0960*/  ULOP3.LUT UR20, UR5, 0x1e8, URZ, 0xfc, !UPT ;  /* 0x000001e805147892 */ /* 0x000fe2000f8efc3f */
[----:B------:R-:W-:Y:S01]  /*0970*/  CS2R R150, SRZ ;  /* 0x0000000000967805 */ /* 0x000fe2000001ff00 */
[----:B------:R-:W-:-:S02]  /*0980*/  ULOP3.LUT UR19, UR5, 0x1e0, URZ, 0xfc, !UPT ;  /* 0x000001e005137892 */ /* 0x000fc4000f8efc3f */
[----:B------:R-:W-:Y:S01]  /*0990*/  ULOP3.LUT UR18, UR5, 0x1d0, URZ, 0xfc, !UPT ;  /* 0x000001d005127892 */ /* 0x000fe2000f8efc3f */
[-C--:B--2---:R-:W-:Y:S01]  /*09a0*/  IMAD R191, R191, R132.reuse, RZ ;  /* 0x00000084bfbf7224 */ /* 0x084fe200078e02ff */
[----:B------:R-:W-:Y:S01]  /*09b0*/  ULOP3.LUT UR17, UR5, 0x1c8, URZ, 0xfc, !UPT ;  /* 0x000001c805117892 */ /* 0x000fe2000f8efc3f */
[----:B------:R-:W-:Y:S01]  /*09c0*/  IMAD R190, R190, R132, RZ ;  /* 0x00000084bebe7224 */ /* 0x000fe200078e02ff */
[----:B------:R-:W-:Y:S01]  /*09d0*/  ULOP3.LUT UR15, UR5, 0x1c0, URZ, 0xfc, !UPT ;  /* 0x000001c0050f7892 */ /* 0x000fe2000f8efc3f */
[----:B-1----:R-:W-:Y:S01]  /*09e0*/  VIADD R6, R8, 0xffffffe ;  /* 0x0ffffffe08067836 */ /* 0x002fe20000000000 */
[----:B------:R-:W-:Y:S01]  /*09f0*/  IABS R8, R16 ;  /* 0x0000001000087213 */ /* 0x000fe20000000000 */
[----:B------:R-:W-:Y:S02]  /*0a00*/  ULOP3.LUT UR14, UR5, 0x1b0, URZ, 0xfc, !UPT ;  /* 0x000001b0050e7892 */ /* 0x000fe4000f8efc3f */
[----:B------:R1:W2:Y:S01]  /*0a10*/  F2I.FTZ.U32.TRUNC.NTZ R7, R6 ;  /* 0x0000000600077305 */ /* 0x0002a2000021f000 */
[----:B------:R-:W-:Y:S01]  /*0a20*/  ULOP3.LUT UR13, UR5, 0x1a8, URZ, 0xfc, !UPT ;  /* 0x000001a8050d7892 */ /* 0x000fe2000f8efc3f */
[----:B---3--:R-:W-:Y:S01]  /*0a30*/  VIADD R4, R0, 0xffffffe ;  /* 0x0ffffffe00047836 */ /* 0x008fe20000000000 */
[----:B------:R-:W-:Y:S01]  /*0a40*/  ULOP3.LUT UR12, UR5, 0x1a0, URZ, 0xfc, !UPT ;  /* 0x000001a0050c7892 */ /* 0x000fe2000f8efc3f */
[----:B------:R-:W-:Y:S01]  /*0a50*/  IMAD.U32 R0, RZ, RZ, UR21 ;  /* 0x00000015ff007e24 */ /* 0x000fe2000f8e00ff */
[----:B------:R-:W-:-:S03]  /*0a60*/  ULOP3.LUT UR7, UR5, 0x190, URZ, 0xfc, !UPT ;  /* 0x0000019005077892 */ /* 0x000fc6000f8efc3f */
[----:B------:R3:W4:Y:S01]  /*0a70*/  F2I.FTZ.U32.TRUNC.NTZ R5, R4 ;  /* 0x0000000400057305 */ /* 0x000722000021f000 */
[----:B-1----:R-:W-:Y:S01]  /*0a80*/  IMAD.MOV.U32 R6, RZ, RZ, RZ ;  /* 0x000000ffff067224 */ /* 0x002fe200078e00ff */
[----:B------:R-:W-:Y:S01]  /*0a90*/  IABS R43, R0 ;  /* 0x00000000002b7213 */ /* 0x000fe20000000000 */
[----:B------:R-:W-:Y:S02]  /*0aa0*/  ULOP3.LUT UR6, UR5, 0x188, URZ, 0xfc, !UPT ;  /* 0x0000018805067892 */ /* 0x000fe4000f8efc3f */
[----:B------:R-:W-:Y:S01]  /*0ab0*/  ULOP3.LUT UR61, UR5, 0x180, URZ, 0xfc, !UPT ;  /* 0x00000180053d7892 */ /* 0x000fe2000f8efc3f */
[----:B--2---:R-:W-:Y:S01]  /*0ac0*/  IMAD.MOV R10, RZ, RZ, -R7 ;  /* 0x000000ffff0a7224 */ /* 0x004fe200078e0a07 */
[----:B------:R-:W-:Y:S01]  /*0ad0*/  ULOP3.LUT UR60, UR5, 0x170, URZ, 0xfc, !UPT ;  /* 0x00000170053c7892 */ /* 0x000fe2000f8efc3f */
[----:B---3--:R-:W-:Y:S01]  /*0ae0*/  IMAD.MOV.U32 R4, RZ, RZ, RZ ;  /* 0x000000ffff047224 */ /* 0x008fe200078e00ff */
[----:B------:R-:W-:Y:S01]  /*0af0*/  ULOP3.LUT UR59, UR5, 0x168, URZ, 0xfc, !UPT ;  /* 0x00000168053b7892 */ /* 0x000fe2000f8efc3f */
[----:B------:R-:W-:Y:S01]  /*0b00*/  IMAD R9, R10, R3, RZ ;  /* 0x000000030a097224 */ /* 0x000fe200078e02ff */
[----:B------:R-:W-:-:S02]  /*0b10*/  ULOP3.LUT UR58, UR5, 0x160, URZ, 0xfc, !UPT ;  /* 0x00000160053a7892 */ /* 0x000fc4000f8efc3f */
[----:B------:R-:W-:Y:S01]  /*0b20*/  ULOP3.LUT UR56, UR5, 0x148, URZ, 0xfc, !UPT ;  /* 0x0000014805387892 */ /* 0x000fe2000f8efc3f */
[----:B----4-:R-:W-:Y:S01]  /*0b30*/  IMAD.MOV R11, RZ, RZ, -R5 ;  /* 0x000000ffff0b7224 */ /* 0x010fe200078e0a05 */
[----:B------:R-:W-:Y:S01]  /*0b40*/  ULOP3.LUT UR57, UR5, 0x150, URZ, 0xfc, !UPT ;  /* 0x0000015005397892 */ /* 0x000fe2000f8efc3f */
[----:B------:R-:W-:Y:S01]  /*0b50*/  IMAD.HI.U32 R6, R7, R9, R6 ;  /* 0x0000000907067227 */ /* 0x000fe200078e0006 */
[----:B------:R-:W-:Y:S02]  /*0b60*/  ULOP3.LUT UR55, UR5, 0x140, URZ, 0xfc, !UPT ;  /* 0x0000014005377892 */ /* 0x000fe4000f8efc3f */
[----:B------:R-:W-:Y:S01]  /*0b70*/  ULOP3.LUT UR54, UR5, 0x130, URZ, 0xfc, !UPT ;  /* 0x0000013005367892 */ /* 0x000fe2000f8efc3f */
[----:B------:R-:W-:Y:S01]  /*0b80*/  IMAD R7, R11, R2, RZ ;  /* 0x000000020b077224 */ /* 0x000fe200078e02ff */
[----:B------:R-:W-:Y:S01]  /*0b90*/  ULOP3.LUT UR53, UR5, 0x128, URZ, 0xfc, !UPT ;  /* 0x0000012805357892 */ /* 0x000fe2000f8efc3f */
[----:B------:R-:W-:Y:S01]  /*0ba0*/  IMAD.U32 R9, RZ, RZ, UR20 ;  /* 0x00000014ff097e24 */ /* 0x000fe2000f8e00ff */
[----:B------:R-:W-:Y:S01]  /*0bb0*/  ULOP3.LUT UR52, UR5, 0x120, URZ, 0xfc, !UPT ;  /* 0x0000012005347892 */ /* 0x000fe2000f8efc3f */
[----:B------:R-:W-:Y:S01]  /*0bc0*/  IMAD.HI.U32 R0, R5, R7, R4 ;  /* 0x0000000705007227 */ /* 0x000fe200078e0004 */
[----:B------:R-:W-:-:S02]  /*0bd0*/  ULOP3.LUT UR50, UR5, 0x108, URZ, 0xfc, !UPT ;  /* 0x0000010805327892 */ /* 0x000fc4000f8efc3f */
[----:B------:R-:W-:Y:S01]  /*0be0*/  IABS R37, R9 ;  /* 0x0000000900257213 */ /* 0x000fe20000000000 */
[----:B------:R-:W-:Y:S01]  /*0bf0*/  IMAD.HI.U32 R6, R6, R8, RZ ;  /* 0x0000000806067227 */ /* 0x000fe200078e00ff */
[----:B------:R-:W-:Y:S02]  /*0c00*/  ULOP3.LUT UR51, UR5, 0x110, URZ, 0xfc, !UPT ;  /* 0x0000011005337892 */ /* 0x000fe4000f8efc3f */
[----:B------:R-:W-:Y:S01]  /*0c10*/  ULOP3.LUT UR49, UR5, 0x100, URZ, 0xfc, !UPT ;  /* 0x0000010005317892 */ /* 0x000fe2000f8efc3f */
[----:B------:R-:W-:Y:S01]  /*0c20*/  IMAD.U32 R5, RZ, RZ, UR19 ;  /* 0x00000013ff057e24 */ /* 0x000fe2000f8e00ff */
[----:B------:R-:W-:Y:S01]  /*0c30*/  ULOP3.LUT UR48, UR5, 0xf0, URZ, 0xfc, !UPT ;  /* 0x000000f005307892 */ /* 0x000fe2000f8efc3f */
[C---:B------:R-:W-:Y:S01]  /*0c40*/  IMAD.HI.U32 R4, R0.reuse, R43, RZ ;  /* 0x0000002b00047227 */ /* 0x040fe200078e00ff */
[----:B------:R-:W-:Y:S02]  /*0c50*/  ULOP3.LUT UR47, UR5, 0xe8, URZ, 0xfc, !UPT ;  /* 0x000000e8052f7892 */ /* 0x000fe4000f8efc3f */
[----:B------:R-:W-:Y:S01]  /*0c60*/  IABS R27, R5 ;  /* 0x00000005001b7213 */ /* 0x000fe20000000000 */
[----:B------:R-:W-:Y:S01]  /*0c70*/  IMAD.MOV R7, RZ, RZ, -R6 ;  /* 0x000000ffff077224 */ /* 0x000fe200078e0a06 */
[----:B------:R-:W-:Y:S01]  /*0c80*/  ULOP3.LUT UR46, UR5, 0xe0, URZ, 0xfc, !UPT ;  /* 0x000000e0052e7892 */ /* 0x000fe2000f8efc3f */
[----:B------:R-:W-:Y:S01]  /*0c90*/  IMAD.U32 R9, RZ, RZ, UR18 ;  /* 0x00000012ff097e24 */ /* 0x000fe2000f8e00ff */
[----:B------:R-:W-:Y:S01]  /*0ca0*/  ULOP3.LUT UR45, UR5, 0xd0, URZ, 0xfc, !UPT ;  /* 0x000000d0052d7892 */ /* 0x000fe2000f8efc3f */
[----:B------:R-:W-:Y:S01]  /*0cb0*/  IMAD.MOV R6, RZ, RZ, -R4 ;  /* 0x000000ffff067224 */ /* 0x000fe200078e0a04 */
[----:B------:R-:W-:Y:S01]  /*0cc0*/  ULOP3.LUT UR44, UR5, 0xc8, URZ, 0xfc, !UPT ;  /* 0x000000c8052c7892 */ /* 0x000fe2000f8efc3f */
[----:B------:R-:W-:Y:S01]  /*0cd0*/  IMAD.HI.U32 R5, R0, R37, RZ ;  /* 0x0000002500057227 */ /* 0x000fe200078e00ff */
[----:B------:R-:W-:Y:S01]  /*0ce0*/  IABS R29, R9 ;  /* 0x00000009001d7213 */ /* 0x000fe20000000000 */
[----:B------:R-:W-:-:S02]  /*0cf0*/  ULOP3.LUT UR43, UR5, 0xc0, URZ, 0xfc, !UPT ;  /* 0x000000c0052b7892 */ /* 0x000fc4000f8efc3f */
[C---:B------:R-:W-:Y:S01]  /*0d00*/  IMAD R4, R3.reuse, R7, R8 ;  /* 0x0000000703047224 */ /* 0x040fe200078e0208 */
[----:B------:R-:W-:Y:S01]  /*0d10*/  ULOP3.LUT UR42, UR5, 0xb0, URZ, 0xfc, !UPT ;  /* 0x000000b0052a7892 */ /* 0x000fe2000f8efc3f */
[C---:B------:R-:W-:Y:S01]  /*0d20*/  IMAD R43, R2.reuse, R6, R43 ;  /* 0x00000006022b7224 */ /* 0x040fe200078e022b */
[----:B------:R-:W-:Y:S01]  /*0d30*/  ULOP3.LUT UR41, UR5, 0xa8, URZ, 0xfc, !UPT ;  /* 0x000000a805297892 */ /* 0x000fe2000f8efc3f */
[----:B------:R-:W-:Y:S01]  /*0d40*/  IMAD.MOV R6, RZ, RZ, -R5 ;  /* 0x000000ffff067224 */ /* 0x000fe200078e0a05 */
[----:B------:R-:W-:Y:S01]  /*0d50*/  ISETP.GT.U32.AND P0, PT, R3, R4, PT ;  /* 0x000000040300720c */ /* 0x000fe20003f04070 */
[----:B------:R-:W-:Y:S01]  /*0d60*/  IMAD.U32 R7, RZ, RZ, UR17 ;  /* 0x00000011ff077e24 */ /* 0x000fe2000f8e00ff */
[----:B------:R-:W-:Y:S01]  /*0d70*/  ISETP.GT.U32.AND P2, PT, R2, R43, PT ;  /* 0x0000002b0200720c */ /* 0x000fe20003f44070 */
[----:B------:R-:W-:Y:S01]  /*0d80*/  IMAD.HI.U32 R5, R0, R27, RZ ;  /* 0x0000001b00057227 */ /* 0x000fe200078e00ff */
[----:B------:R-:W-:Y:S02]  /*0d90*/  ULOP3.LUT UR40, UR5, 0xa0, URZ, 0xfc, !UPT ;  /* 0x000000a005287892 */ /* 0x000fe4000f8efc3f */
[----:B------:R-:W-:Y:S01]  /*0da0*/  IABS R17, R7 ;  /* 0x0000000700117213 */ /* 0x000fe20000000000 */
[----:B------:R-:W-:Y:S01]  /*0db0*/  IMAD R37, R2, R6, R37 ;  /* 0x0000000602257224 */ /* 0x000fe200078e0225 */
[----:B------:R-:W-:Y:S01]  /*0dc0*/  ULOP3.LUT UR39, UR5, 0x90, URZ, 0xfc, !UPT ;  /* 0x0000009005277892 */ /* 0x000fe2000f8efc3f */
[----:B------:R-:W-:Y:S01]  /*0dd0*/  IMAD.HI.U32 R6, R0, R29, RZ ;  /* 0x0000001d00067227 */ /* 0x000fe200078e00ff */
[----:B------:R-:W-:-:S02]  /*0de0*/  ULOP3.LUT UR38, UR5, 0x88, URZ, 0xfc, !UPT ;  /* 0x0000008805267892 */ /* 0x000fc4000f8efc3f */
[C---:B------:R-:W-:Y:S01]  /*0df0*/  ISETP.GT.U32.AND P1, PT, R2.reuse, R37, PT ;  /* 0x000000250200720c */ /* 0x040fe20003f24070 */
[----:B------:R-:W-:Y:S01]  /*0e00*/  IMAD.MOV R5, RZ, RZ, -R5 ;  /* 0x000000ffff057224 */ /* 0x000fe200078e0a05 */
[----:B------:R-:W-:Y:S01]  /*0e10*/  ULOP3.LUT UR37, UR5, 0x80, URZ, 0xfc, !UPT ;  /* 0x0000008005257892 */ /* 0x000fe2000f8efc3f */
[----:B------:R-:W-:Y:S01]  /*0e20*/  IMAD.U32 R7, RZ, RZ, UR15 ;  /* 0x0000000fff077e24 */ /* 0x000fe2000f8e00ff */
[----:B------:R-:W-:Y:S01]  /*0e30*/  ULOP3.LUT UR36, UR5, 0x70, URZ, 0xfc, !UPT ;  /* 0x0000007005247892 */ /* 0x000fe2000f8efc3f */
[----:B------:R-:W-:Y:S01]  /*0e40*/  IMAD.MOV R6, RZ, RZ, -R6 ;  /* 0x000000ffff067224 */ /* 0x000fe200078e0a06 */
[----:B------:R-:W-:Y:S01]  /*0e50*/  ULOP3.LUT UR35, UR5, 0x68, URZ, 0xfc, !UPT ;  /* 0x0000006805237892 */ /* 0x000fe2000f8efc3f */
[----:B------:R-:W-:Y:S01]  /*0e60*/  IMAD R27, R2, R5, R27 ;  /* 0x00000005021b7224 */ /* 0x000fe200078e021b */
[----:B------:R-:W-:Y:S01]  /*0e70*/  IABS R7, R7 ;  /* 0x0000000700077213 */ /* 0x000fe20000000000 */
[----:B------:R-:W-:Y:S01]  /*0e80*/  IMAD.HI.U32 R5, R0, R17, RZ ;  /* 0x0000001100057227 */ /* 0x000fe200078e00ff */
[----:B------:R-:W-:-:S02]  /*0e90*/  ULOP3.LUT UR34, UR5, 0x60, URZ, 0xfc, !UPT ;  /* 0x0000006005227892 */ /* 0x000fc4000f8efc3f */
[C---:B------:R-:W-:Y:S01]  /*0ea0*/  ISETP.GT.U32.AND P5, PT, R2.reuse, R27, PT ;  /* 0x0000001b0200720c */ /* 0x040fe20003fa4070 */
[----:B------:R-:W-:Y:S01]  /*0eb0*/  IMAD.U32 R8, RZ, RZ, UR14 ;  /* 0x0000000eff087e24 */ /* 0x000fe2000f8e00ff */
[----:B------:R-:W-:Y:S01]  /*0ec0*/  ULOP3.LUT UR33, UR5, 0x50, URZ, 0xfc, !UPT ;  /* 0x0000005005217892 */ /* 0x000fe2000f8efc3f */
[C---:B------:R-:W-:Y:S01]  /*0ed0*/  IMAD R29, R2.reuse, R6, R29 ;  /* 0x00000006021d7224 */ /* 0x040fe200078e021d */
[----:B------:R-:W-:Y:S01]  /*0ee0*/  ULOP3.LUT UR32, UR5, 0x48, URZ, 0xfc, !UPT ;  /* 0x0000004805207892 */ /* 0x000fe2000f8efc3f */
[----:B------:R-:W-:Y:S01]  /*0ef0*/  IMAD.MOV R6, RZ, RZ, -R5 ;  /* 0x000000ffff067224 */ /* 0x000fe200078e0a05 */
[----:B------:R-:W-:Y:S01]  /*0f00*/  IABS R8, R8 ;  /* 0x0000000800087213 */ /* 0x000fe20000000000 */
[----:B------:R-:W-:Y:S01]  /*0f10*/  IMAD.U32 R9, RZ, RZ, UR13 ;  /* 0x0000000dff097e24 */ /* 0x000fe2000f8e00ff */
[----:B------:R-:W-:Y:S01]  /*0f20*/  ISETP.GT.U32.AND P6, PT, R2, R29, PT ;  /* 0x0000001d0200720c */ /* 0x000fe20003fc4070 */
[----:B------:R-:W-:Y:S01]  /*0f30*/  IMAD.HI.U32 R5, R0, R7, RZ ;  /* 0x0000000700057227 */ /* 0x000fe200078e00ff */
[----:B------:R-:W-:-:S02]  /*0f40*/  ULOP3.LUT UR31, UR5, 0x40, URZ, 0xfc, !UPT ;  /* 0x00000040051f7892 */ /* 0x000fc4000f8efc3f */
[----:B------:R-:W-:Y:S01]  /*0f50*/  IABS R11, R9 ;  /* 0x00000009000b7213 */ /* 0x000fe20000000000 */
[----:B------:R-:W-:Y:S01]  /*0f60*/  IMAD R17, R2, R6, R17 ;  /* 0x0000000602117224 */ /* 0x000fe200078e0211 */
[----:B------:R-:W-:Y:S01]  /*0f70*/  ULOP3.LUT UR30, UR5, 0x30, URZ, 0xfc, !UPT ;  /* 0x00000030051e7892 */ /* 0x000fe2000f8efc3f */
[----:B------:R-:W-:Y:S01]  /*0f80*/  IMAD.U32 R6, RZ, RZ, UR12 ;  /* 0x0000000cff067e24 */ /* 0x000fe2000f8e00ff */
[----:B------:R-:W-:Y:S01]  /*0f90*/  ULOP3.LUT UR28, UR5, 0x20, URZ, 0xfc, !UPT ;  /* 0x00000020051c7892 */ /* 0x000fe2000f8efc3f */
[----:B------:R-:W-:Y:S01]  /*0fa0*/  IMAD.MOV.U32 R9, RZ, RZ, R8 ;  /* 0x000000ffff097224 */ /* 0x000fe200078e0008 */
[----:B------:R-:W-:Y:S01]  /*0fb0*/  ULOP3.LUT UR29, UR5, 0x28, URZ, 0xfc, !UPT ;  /* 0x00000028051d7892 */ /* 0x000fe2000f8efc3f */
[----:B------:R-:W-:Y:S01]  /*0fc0*/  IMAD.MOV R5, RZ, RZ, -R5 ;  /* 0x000000ffff057224 */ /* 0x000fe200078e0a05 */
[----:B------:R-:W-:Y:S01]  /*0fd0*/  IABS R13, R6 ;  /* 0x00000006000d7213 */ /* 0x000fe20000000000 */
[----:B------:R-:W-:Y:S01]  /*0fe0*/  IMAD.U32 R8, RZ, RZ, UR7 ;  /* 0x00000007ff087e24 */ /* 0x000fe2000f8e00ff */
[----:B------:R-:W-:Y:S01]  /*0ff0*/  ULOP3.LUT UR27, UR5, 0x10, URZ, 0xfc, !UPT ;  /* 0x00000010051b7892 */ /* 0x000fe2000f8efc3f */
[----:B------:R-:W-:Y:S01]  /*1000*/  @!P0 IMAD.IADD R4, R4, 0x1, -R3 ;  /* 0x0000000104048824 */ /* 0x000fe200078e0a03 */
[----:B------:R-:W-:Y:S01]  /*1010*/  UIADD3 UR25, UR4, 0x1f8, URZ ;  /* 0x000001f804197890 */ /* 0x000fe2000fffe03f */
[----:B------:R-:W-:Y:S01]  /*1020*/  IMAD.HI.U32 R6, R0, R9, RZ ;  /* 0x0000000900067227 */ /* 0x000fe200078e00ff */
[----:B------:R-:W-:Y:S01]  /*1030*/  IABS R15, R8 ;  /* 0x00000008000f7213 */ /* 0x000fe20000000000 */
[----:B------:R-:W-:Y:S01]  /*1040*/  ULOP3.LUT UR26, UR5, 0x8, URZ, 0xfc, !UPT ;  /* 0x00000008051a7892 */ /* 0x000fe2000f8efc3f */
[----:B------:R-:W-:Y:S01]  /*1050*/  ISETP.GT.U32.AND P0, PT, R3, R4, PT ;  /* 0x000000040300720c */ /* 0x000fe20003f04070 */
[----:B------:R-:W-:Y:S01]  /*1060*/  IMAD R5, R2, R5, R7 ;  /* 0x0000000502057224 */ /* 0x000fe200078e0207 */
[----:B------:R-:W-:Y:S01]  /*1070*/  UIADD3 UR24, UR4, 0x1d8, URZ ;  /* 0x000001d804187890 */ /* 0x000fe2000fffe03f */
[----:B------:R-:W-:Y:S01]  /*1080*/  IMAD.HI.U32 R7, R0, R11, RZ ;  /* 0x0000000b00077227 */ /* 0x000fe200078e00ff */
[----:B------:R-:W-:-:S02]  /*1090*/  UIADD3 UR23, UR4, 0x1b8, URZ ;  /* 0x000001b804177890 */ /* 0x000fc4000fffe03f */
[----:B------:R-:W-:Y:S01]  /*10a0*/  UIADD3 UR22, UR4, 0x198, URZ ;  /* 0x0000019804167890 */ /* 0x000fe2000fffe03f */
[----:B------:R-:W-:Y:S02]  /*10b0*/  IMAD.MOV R8, RZ, RZ, -R6 ;  /* 0x000000ffff087224 */ /* 0x000fe400078e0a06 */
[----:B------:R-:W-:Y:S02]  /*10c0*/  IMAD.MOV R10, RZ, RZ, -R7 ;  /* 0x000000ffff0a7224 */ /* 0x000fe400078e0a07 */
[----:B------:R-:W-:Y:S02]  /*10d0*/  IMAD R7, R2, R8, R9 ;  /* 0x0000000802077224 */ /* 0x000fe400078e0209 */
[----:B------:R-:W-:-:S04]  /*10e0*/  IMAD.HI.U32 R6, R0, R13, RZ ;  /* 0x0000000d00067227 */ /* 0x000fc800078e00ff */
[----:B------:R-:W-:Y:S02]  /*10f0*/  IMAD R9, R2, R10, R11 ;  /* 0x0000000a02097224 */ /* 0x000fe400078e020b */
[----:B------:R-:W-:Y:S02]  /*1100*/  IMAD.U32 R10, RZ, RZ, UR6 ;  /* 0x00000006ff0a7e24 */ /* 0x000fe4000f8e00ff */
[----:B------:R-:W-:-:S03]  /*1110*/  IMAD.HI.U32 R8, R0, R15, RZ ;  /* 0x0000000f00087227 */ /* 0x000fc600078e00ff */
[----:B------:R-:W-:Y:S01]  /*1120*/  IABS R10, R10 ;  /* 0x0000000a000a7213 */ /* 0x000fe20000000000 */
[----:B------:R-:W-:Y:S02]  /*1130*/  IMAD.MOV R6, RZ, RZ, -R6 ;  /* 0x000000ffff067224 */ /* 0x000fe400078e0a06 */
[----:B------:R-:W-:Y:S02]  /*1140*/  IMAD.MOV R8, RZ, RZ, -R8 ;  /* 0x000000ffff087224 */ /* 0x000fe400078e0a08 */
[----:B------:R-:W-:Y:S01]  /*1150*/  @!P0 IMAD.IADD R4, R4, 0x1, -R3 ;  /* 0x0000000104048824 */ /* 0x000fe200078e0a03 */
[----:B------:R-:W-:Y:S01]  /*1160*/  ISETP.NE.AND P0, PT, R80, RZ, PT ;  /* 0x000000ff5000720c */ /* 0x000fe20003f05270 */
[C---:B------:R-:W-:Y:S02]  /*1170*/  IMAD R11, R2.reuse, R6, R13 ;  /* 0x00000006020b7224 */ /* 0x040fe400078e020d */
[----:B------:R-:W-:Y:S02]  /*1180*/  IMAD.U32 R6, RZ, RZ, UR61 ;  /* 0x0000003dff067e24 */ /* 0x000fe4000f8e00ff */
[----:B------:R-:W-:-:S02]  /*1190*/  IMAD R13, R2, R8, R15 ;  /* 0x00000008020d7224 */ /* 0x000fc400078e020f */
[----:B------:R-:W-:Y:S01]  /*11a0*/  IMAD.MOV.U32 R15, RZ, RZ, R10 ;  /* 0x000000ffff0f7224 */ /* 0x000fe200078e000a */
[----:B------:R-:W-:Y:S01]  /*11b0*/  IABS R19, R6 ;  /* 0x0000000600137213 */ /* 0x000fe20000000000 */
[----:B------:R-:W-:Y:S02]  /*11c0*/  IMAD.U32 R8, RZ, RZ, UR60 ;  /* 0x0000003cff087e24 */ /* 0x000fe4000f8e00ff */
[----:B------:R-:W-:-:S03]  /*11d0*/  IMAD.HI.U32 R6, R0, R15, RZ ;  /* 0x0000000f00067227 */ /* 0x000fc600078e00ff */
[----:B------:R-:W-:Y:S01]  /*11e0*/  IABS R21, R8 ;  /* 0x0000000800157213 */ /* 0x000fe20000000000 */
[----:B------:R-:W-:Y:S02]  /*11f0*/  IMAD.MOV.U32 R3, RZ, RZ, R4 ;  /* 0x000000ffff037224 */ /* 0x000fe400078e0004 */
[----:B------:R-:W-:Y:S02]  /*1200*/  IMAD.MOV R8, RZ, RZ, -R6 ;  /* 0x000000ffff087224 */ /* 0x000fe400078e0a06 */
[----:B------:R-:W-:Y:S01]  /*1210*/  @!P3 IMAD.MOV R3, RZ, RZ, -R3 ;  /* 0x000000ffff03b224 */ /* 0x000fe200078e0a03 */
[----:B------:R-:W-:Y:S01]  /*1220*/  @!P0 LOP3.LUT R3, RZ, R80, RZ, 0x33, !PT ;  /* 0x00000050ff038212 */ /* 0x000fe200078e33ff */
[----:B------:R-:W-:Y:S01]  /*1230*/  IMAD.U32 R10, RZ, RZ, UR59 ;  /* 0x0000003bff0a7e24 */ /* 0x000fe2000f8e00ff */
[C---:B------:R-:W-:Y:S01]  /*1240*/  ISETP.GT.U32.AND P0, PT, R2.reuse, R5, PT ;  /* 0x000000050200720c */ /* 0x040fe20003f04070 */
[C---:B------:R-:W-:Y:S01]  /*1250*/  IMAD R15, R2.reuse, R8, R15 ;  /* 0x00000008020f7224 */ /* 0x040fe200078e020f */
[----:B------:R-:W-:Y:S01]  /*1260*/  ISETP.GT.U32.AND P3, PT, R2, R7, PT ;  /* 0x000000070200720c */ /* 0x000fe20003f64070 */
[----:B------:R-:W-:Y:S01]  /*1270*/  IMAD.HI.U32 R8, R0, R21, RZ ;  /* 0x0000001500087227 */ /* 0x000fe200078e00ff */
[----:B------:R-:W-:-:S03]  /*1280*/  IABS R23, R10 ;  /* 0x0000000a00177213 */ /* 0x000fc60000000000 */
[----:B------:R-:W-:-:S04]  /*1290*/  IMAD.HI.U32 R6, R0, R19, RZ ;  /* 0x0000001300067227 */ /* 0x000fc800078e00ff */
[----:B------:R-:W-:Y:S01]  /*12a0*/  @!P2 IMAD.IADD R43, R43, 0x1, -R2 ;  /* 0x000000012b2ba824 */ /* 0x000fe200078e0a02 */
[C---:B------:R-:W-:Y:S01]  /*12b0*/  ISETP.GT.U32.AND P2, PT, R2.reuse, R17, PT ;  /* 0x000000110200720c */ /* 0x040fe20003f44070 */
[----:B------:R-:W-:Y:S02]  /*12c0*/  IMAD.U32 R12, RZ, RZ, UR58 ;  /* 0x0000003aff0c7e24 */ /* 0x000fe4000f8e00ff */
[----:B------:R-:W-:Y:S01]  /*12d0*/  IMAD.MOV R8, RZ, RZ, -R8 ;  /* 0x000000ffff087224 */ /* 0x000fe200078e0a08 */
[C---:B------:R-:W-:Y:S01]  /*12e0*/  ISETP.GT.U32.AND P4, PT, R2.reuse, R43, PT ;  /* 0x0000002b0200720c */ /* 0x040fe20003f84070 */
[----:B------:R-:W-:Y:S01]  /*12f0*/  IMAD.MOV R6, RZ, RZ, -R6 ;  /* 0x000000ffff067224 */ /* 0x000fe200078e0a06 */
[----:B------:R-:W-:Y:S01]  /*1300*/  IABS R25, R12 ;  /* 0x0000000c00197213 */ /* 0x000fe20000000000 */
[----:B------:R-:W-:Y:S02]  /*1310*/  @!P5 IMAD.IADD R27, R27, 0x1, -R2 ;  /* 0x000000011b1bd824 */ /* 0x000fe400078e0a02 */
[----:B------:R-:W-:-:S02]  /*1320*/  IMAD R21, R2, R8, R21 ;  /* 0x0000000802157224 */ /* 0x000fc400078e0215 */
[----:B------:R-:W-:Y:S01]  /*1330*/  IMAD.HI.U32 R10, R0, R23, RZ ;  /* 0x00000017000a7227 */ /* 0x000fe200078e00ff */
[----:B------:R-:W-:-:S03]  /*1340*/  ISETP.GT.U32.AND P5, PT, R2, R27, PT ;  /* 0x0000001b0200720c */ /* 0x000fc60003fa4070 */
[C---:B------:R-:W-:Y:S02]  /*1350*/  IMAD R19, R2.reuse, R6, R19 ;  /* 0x0000000602137224 */ /* 0x040fe400078e0213 */
[----:B------:R-:W-:Y:S02]  /*1360*/  IMAD.U32 R8, RZ, RZ, UR56 ;  /* 0x00000038ff087e24 */ /* 0x000fe4000f8e00ff */
[----:B------:R-:W-:Y:S02]  /*1370*/  IMAD.U32 R6, RZ, RZ, UR57 ;  /* 0x00000039ff067e24 */ /* 0x000fe4000f8e00ff */
[--C-:B------:R-:W-:Y:S01]  /*1380*/  @!P1 IMAD.IADD R37, R37, 0x1, -R2.reuse ;  /* 0x0000000125259824 */ /* 0x100fe200078e0a02 */
[C---:B------:R-:W-:Y:S01]  /*1390*/  ISETP.GT.U32.AND P1, PT, R2.reuse, R9, PT ;  /* 0x000000090200720c */ /* 0x040fe20003f24070 */
[--C-:B------:R-:W-:Y:S01]  /*13a0*/  @!P6 IMAD.IADD R29, R29, 0x1, -R2.reuse ;  /* 0x000000011d1de824 */ /* 0x100fe200078e0a02 */
[----:B------:R-:W-:Y:S01]  /*13b0*/  IABS R33, R8 ;  /* 0x0000000800217213 */ /* 0x000fe20000000000 */
[----:B------:R-:W-:Y:S01]  /*13c0*/  @!P0 IMAD.IADD R5, R5, 0x1, -R2 ;  /* 0x0000000105058824 */ /* 0x000fe200078e0a02 */
[----:B------:R-:W-:Y:S01]  /*13d0*/  ISETP.GT.U32.AND P0, PT, R2, R11, PT ;  /* 0x0000000b0200720c */ /* 0x000fe20003f04070 */
[----:B------:R-:W-:Y:S01]  /*13e0*/  IMAD.HI.U32 R12, R0, R25, RZ ;  /* 0x00000019000c7227 */ /* 0x000fe200078e00ff */
[----:B------:R-:W-:-:S02]  /*13f0*/  IABS R31, R6 ;  /* 0x00000006001f7213 */ /* 0x000fc40000000000 */
[C---:B------:R-:W-:Y:S01]  /*1400*/  ISETP.GT.U32.AND P6, PT, R2.reuse, R37, PT ;  /* 0x000000250200720c */ /* 0x040fe20003fc4070 */
[----:B------:R-:W-:Y:S02]  /*1410*/  IMAD.MOV R10, RZ, RZ, -R10 ;  /* 0x000000ffff0a7224 */ /* 0x000fe400078e0a0a */
[--C-:B------:R-:W-:Y:S01]  /*1420*/  @!P2 IMAD.IADD R17, R17, 0x1, -R2.reuse ;  /* 0x000000011111a824 */ /* 0x100fe200078e0a02 */
[C---:B------:R-:W-:Y:S01]  /*1430*/  ISETP.GT.U32.AND P2, PT, R2.reuse, R29, PT ;  /* 0x0000001d0200720c */ /* 0x040fe20003f44070 */
[----:B------:R-:W-:Y:S01]  /*1440*/  @!P3 IMAD.IADD R7, R7, 0x1, -R2 ;  /* 0x000000010707b824 */ /* 0x000fe200078e0a02 */
[C---:B------:R-:W-:Y:S01]  /*1450*/  ISETP.GT.U32.AND P3, PT, R2.reuse, R5, PT ;  /* 0x000000050200720c */ /* 0x040fe20003f64070 */
[----:B------:R-:W-:Y:S02]  /*1460*/  IMAD.U32 R6, RZ, RZ, UR55 ;  /* 0x00000037ff067e24 */ /* 0x000fe4000f8e00ff */
[----:B------:R-:W-:Y:S02]  /*1470*/  IMAD.MOV R12, RZ, RZ, -R12 ;  /* 0x000000ffff0c7224 */ /* 0x000fe400078e0a0c */
[----:B------:R-:W-:Y:S01]  /*1480*/  IMAD R23, R2, R10, R23 ;  /* 0x0000000a02177224 */ /* 0x000fe200078e0217 */
[----:B------:R-:W-:Y:S01]  /*1490*/  IABS R35, R6 ;  /* 0x0000000600237213 */ /* 0x000fe20000000000 */
[----:B------:R-:W-:-:S02]  /*14a0*/  IMAD.U32 R10, RZ, RZ, UR54 ;  /* 0x00000036ff0a7e24 */ /* 0x000fc4000f8e00ff */
[----:B------:R-:W-:-:S03]  /*14b0*/  IMAD.HI.U32 R8, R0, R33, RZ ;  /* 0x0000002100087227 */ /* 0x000fc600078e00ff */
[----:B------:R-:W-:Y:S01]  /*14c0*/  IABS R39, R10 ;  /* 0x0000000a00277213 */ /* 0x000fe20000000000 */
[----:B------:R-:W-:Y:S01]  /*14d0*/  @!P4 IMAD.IADD R43, R43, 0x1, -R2 ;  /* 0x000000012b2bc824 */ /* 0x000fe200078e0a02 */
[C---:B------:R-:W-:Y:S01]  /*14e0*/  ISETP.GT.U32.AND P4, PT, R2.reuse, R17, PT ;  /* 0x000000110200720c */ /* 0x040fe20003f84070 */
[----:B------:R-:W-:Y:S02]  /*14f0*/  IMAD R25, R2, R12, R25 ;  /* 0x0000000c02197224 */ /* 0x000fe400078e0219 */
[----:B------:R-:W-:-:S04]  /*1500*/  IMAD.HI.U32 R6, R0, R31, RZ ;  /* 0x0000001f00067227 */ /* 0x000fc800078e00ff */
[----:B------:R-:W-:Y:S02]  /*1510*/  IMAD.U32 R12, RZ, RZ, UR53 ;  /* 0x00000035ff0c7e24 */ /* 0x000fe4000f8e00ff */
[----:B------:R-:W-:Y:S02]  /*1520*/  IMAD.MOV R8, RZ, RZ, -R8 ;  /* 0x000000ffff087224 */ /* 0x000fe400078e0a08 */
[--C-:B------:R-:W-:Y:S01]  /*1530*/  @!P5 IMAD.IADD R27, R27, 0x1, -R2.reuse ;  /* 0x000000011b1bd824 */ /* 0x100fe200078e0a02 */
[C---:B------:R-:W-:Y:S01]  /*1540*/  ISETP.GT.U32.AND P5, PT, R2.reuse, R13, PT ;  /* 0x0000000d0200720c */ /* 0x040fe20003fa4070 */
[--C-:B------:R-:W-:Y:S01]  /*1550*/  @!P1 IMAD.IADD R9, R9, 0x1, -R2.reuse ;  /* 0x0000000109099824 */ /* 0x100fe200078e0a02 */
[C---:B------:R-:W-:Y:S01]  /*1560*/  ISETP.GT.U32.AND P1, PT, R2.reuse, R7, PT ;  /* 0x000000070200720c */ /* 0x040fe20003f24070 */
[----:B------:R-:W-:Y:S01]  /*1570*/  @!P0 IMAD.IADD R11, R11, 0x1, -R2 ;  /* 0x000000010b0b8824 */ /* 0x000fe200078e0a02 */
[----:B------:R-:W-:Y:S01]  /*1580*/  ISETP.GT.U32.AND P0, PT, R2, R19, PT ;  /* 0x000000130200720c */ /* 0x000fe20003f04070 */
[----:B------:R-:W-:Y:S01]  /*1590*/  IMAD.MOV R10, RZ, RZ, -R6 ;  /* 0x000000ffff0a7224 */ /* 0x000fe200078e0a06 */
[----:B------:R-:W-:Y:S01]  /*15a0*/  IABS R41, R12 ;  /* 0x0000000c00297213 */ /* 0x000fe20000000000 */
[----:B------:R-:W-:-:S04]  /*15b0*/  IMAD.HI.U32 R6, R0, R35, RZ ;  /* 0x0000002300067227 */ /* 0x000fc800078e00ff */
[----:B------:R-:W-:Y:S02]  /*15c0*/  IMAD R33, R2, R8, R33 ;  /* 0x0000000802217224 */ /* 0x000fe400078e0221 */
[----:B------:R-:W-:-:S04]  /*15d0*/  IMAD.HI.U32 R8, R0, R39, RZ ;  /* 0x0000002700087227 */ /* 0x000fc800078e00ff */
[--C-:B------:R-:W-:Y:S01]  /*15e0*/  @!P6 IMAD.IADD R37, R37, 0x1, -R2.reuse ;  /* 0x000000012525e824 */ /* 0x100fe200078e0a02 */
[C---:B------:R-:W-:Y:S01]  /*15f0*/  ISETP.GT.U32.AND P6, PT, R2.reuse, R9, PT ;  /* 0x000000090200720c */ /* 0x040fe20003fc4070 */
[--C-:B------:R-:W-:Y:S01]  /*1600*/  @!P2 IMAD.IADD R29, R29, 0x1, -R2.reuse ;  /* 0x000000011d1da824 */ /* 0x100fe200078e0a02 */
[C---:B------:R-:W-:Y:S01]  /*1610*/  ISETP.GT.U32.AND P2, PT, R2.reuse, R15, PT ;  /* 0x0000000f0200720c */ /* 0x040fe20003f44070 */
[----:B------:R-:W-:Y:S01]  /*1620*/  @!P3 IMAD.IADD R5, R5, 0x1, -R2 ;  /* 0x000000010505b824 */ /* 0x000fe200078e0a02 */
[C---:B------:R-:W-:Y:S01]  /*1630*/  ISETP.GT.U32.AND P3, PT, R2.reuse, R21, PT ;  /* 0x000000150200720c */ /* 0x040fe20003f64070 */
[----:B------:R-:W-:Y:S02]  /*1640*/  IMAD R31, R2, R10, R31 ;  /* 0x0000000a021f7224 */ /* 0x000fe400078e021f */
[----:B------:R-:W-:Y:S02]  /*1650*/  IMAD.MOV R10, RZ, RZ, -R6 ;  /* 0x000000ffff0a7224 */ /* 0x000fe400078e0a06 */
[----:B------:R-:W-:-:S02]  /*1660*/  IMAD.U32 R12, RZ, RZ, UR52 ;  /* 0x00000034ff0c7e24 */ /* 0x000fc4000f8e00ff */
[----:B------:R-:W-:-:S03]  /*1670*/  IMAD.HI.U32 R6, R0, R41, RZ ;  /* 0x0000002900067227 */ /* 0x000fc600078e00ff */
[----:B------:R-:W-:Y:S01]  /*1680*/  IABS R45, R12 ;  /* 0x0000000c002d7213 */ /* 0x000fe20000000000 */
[----:B------:R-:W-:Y:S02]  /*1690*/  IMAD.MOV R8, RZ, RZ, -R8 ;  /* 0x000000ffff087224 */ /* 0x000fe400078e0a08 */
[----:B------:R-:W-:Y:S01]  /*16a0*/  @!P4 IMAD.IADD R17, R17, 0x1, -R2 ;  /* 0x000000011111c824 */ /* 0x000fe200078e0a02 */
[C---:B------:R-:W-:Y:S01]  /*16b0*/  ISETP.GT.U32.AND P4, PT, R2.reuse, R11, PT ;  /* 0x0000000b0200720c */ /* 0x040fe20003f84070 */
[C---:B------:R-:W-:Y:S02]  /*16c0*/  IMAD R35, R2.reuse, R10, R35 ;  /* 0x0000000a02237224 */ /* 0x040fe400078e0223 */
[----:B------:R-:W-:Y:S02]  /*16d0*/  IMAD.MOV R6, RZ, RZ, -R6 ;  /* 0x000000ffff067224 */ /* 0x000fe400078e0a06 */
[----:B------:R-:W-:Y:S02]  /*16e0*/  IMAD R39, R2, R8, R39 ;  /* 0x0000000802277224 */ /* 0x000fe400078e0227 */
[----:B------:R-:W-:-:S02]  /*16f0*/  IMAD.U32 R10, RZ, RZ, UR50 ;  /* 0x00000032ff0a7e24 */ /* 0x000fc4000f8e00ff */
[----:B------:R-:W-:Y:S02]  /*1700*/  IMAD.U32 R8, RZ, RZ, UR51 ;  /* 0x00000033ff087e24 */ /* 0x000fe4000f8e00ff */
[--C-:B------:R-:W-:Y:S01]  /*1710*/  @!P5 IMAD.IADD R13, R13, 0x1, -R2.reuse ;  /* 0x000000010d0dd824 */ /* 0x100fe200078e0a02 */
[C---:B------:R-:W-:Y:S01]  /*1720*/  ISETP.GT.U32.AND P5, PT, R2.reuse, R25, PT ;  /* 0x000000190200720c */ /* 0x040fe20003fa4070 */
[--C-:B------:R-:W-:Y:S01]  /*1730*/  @!P1 IMAD.IADD R7, R7, 0x1, -R2.reuse ;  /* 0x0000000107079824 */ /* 0x100fe200078e0a02 */
[C---:B------:R-:W-:Y:S01]  /*1740*/  ISETP.GT.U32.AND P1, PT, R2.reuse, R23, PT ;  /* 0x000000170200720c */ /* 0x040fe20003f24070 */
[----:B------:R-:W-:Y:S01]  /*1750*/  @!P0 IMAD.IADD R19, R19, 0x1, -R2 ;  /* 0x0000000113138824 */ /* 0x000fe200078e0a02 */
[----:B------:R-:W-:Y:S01]  /*1760*/  IABS R49, R10 ;  /* 0x0000000a00317213 */ /* 0x000fe20000000000 */
[----:B------:R-:W-:Y:S01]  /*1770*/  IMAD R41, R2, R6, R41 ;  /* 0x0000000602297224 */ /* 0x000fe200078e0229 */
[----:B------:R-:W-:Y:S01]  /*1780*/  IABS R47, R8 ;  /* 0x00000008002f7213 */ /* 0x000fe20000000000 */
[----:B------:R-:W-:Y:S01]  /*1790*/  IMAD.HI.U32 R6, R0, R45, RZ ;  /* 0x0000002d00067227 */ /* 0x000fe200078e00ff */
[----:B------:R-:W-:-:S03]  /*17a0*/  ISETP.GT.U32.AND P0, PT, R2, R33, PT ;  /* 0x000000210200720c */ /* 0x000fc60003f04070 */
[----:B------:R-:W-:Y:S02]  /*17b0*/  IMAD.U32 R10, RZ, RZ, UR49 ;  /* 0x00000031ff0a7e24 */ /* 0x000fe4000f8e00ff */
        /* <DEDUP_REMOVED lines=9> */
[----:B------:R-:W-:Y:S01]  /*1850*/  @!P4 IMAD.IADD R11, R11, 0x1, -R2 ;  /* 0x000000010b0bc824 */ /* 0x000fe200078e0a02 */
[C---:B------:R-:W-:Y:S01]  /*1860*/  ISETP.GT.U32.AND P4, PT, R2.reuse, R15, PT ;  /* 0x0000000f0200720c */ /* 0x040fe20003f84070 */
[----:B------:R-:W-:Y:S02]  /*1870*/  IMAD.U32 R12, RZ, RZ, UR48 ;  /* 0x00000030ff0c7e24 */ /* 0x000fe4000f8e00ff */
[----:B------:R-:W-:Y:S02]  /*1880*/  IMAD R45, R2, R8, R45 ;  /* 0x00000008022d7224 */ /* 0x000fe400078e022d */
[----:B------:R-:W-:Y:S01]  /*1890*/  IMAD.HI.U32 R8, R0, R49, RZ ;  /* 0x0000003100087227 */ /* 0x000fe200078e00ff */
[----:B------:R-:W-:-:S03]  /*18a0*/  IABS R53, R12 ;  /* 0x0000000c00357213 */ /* 0x000fc60000000000 */
[----:B------:R-:W-:Y:S02]  /*18b0*/  IMAD.MOV R10, RZ, RZ, -R6 ;  /* 0x000000ffff0a7224 */ /* 0x000fe400078e0a06 */
[----:B------:R-:W-:Y:S01]  /*18c0*/  @!P5 IMAD.IADD R25, R25, 0x1, -R2 ;  /* 0x000000011919d824 */ /* 0x000fe200078e0a02 */
[----:B------:R-:W-:Y:S01]  /*18d0*/  ISETP.GT.U32.AND P5, PT, R2, R35, PT ;  /* 0x000000230200720c */ /* 0x000fe20003fa4070 */
[----:B------:R-:W-:-:S04]  /*18e0*/  IMAD.HI.U32 R6, R0, R51, RZ ;  /* 0x0000003300067227 */ /* 0x000fc800078e00ff */
[----:B------:R-:W-:Y:S01]  /*18f0*/  @!P1 IMAD.IADD R23, R23, 0x1, -R2 ;  /* 0x0000000117179824 */ /* 0x000fe200078e0a02 */
[C---:B------:R-:W-:Y:S01]  /*1900*/  ISETP.GT.U32.AND P1, PT, R2.reuse, R21, PT ;  /* 0x000000150200720c */ /* 0x040fe20003f24070 */
[----:B------:R-:W-:Y:S02]  /*1910*/  IMAD.MOV R8, RZ, RZ, -R8 ;  /* 0x000000ffff087224 */ /* 0x000fe400078e0a08 */
[C---:B------:R-:W-:Y:S02]  /*1920*/  IMAD R47, R2.reuse, R10, R47 ;  /* 0x0000000a022f7224 */ /* 0x040fe400078e022f */
[----:B------:R-:W-:Y:S02]  /*1930*/  IMAD.MOV R6, RZ, RZ, -R6 ;  /* 0x000000ffff067224 */ /* 0x000fe400078e0a06 */
[----:B------:R-:W-:Y:S02]  /*1940*/  IMAD.U32 R10, RZ, RZ, UR47 ;  /* 0x0000002fff0a7e24 */ /* 0x000fe4000f8e00ff */
[--C-:B------:R-:W-:Y:S01]  /*1950*/  @!P6 IMAD.IADD R13, R13, 0x1, -R2.reuse ;  /* 0x000000010d0de824 */ /* 0x100fe200078e0a02 */
[C---:B------:R-:W-:Y:S01]  /*1960*/  ISETP.GT.U32.AND P6, PT, R2.reuse, R23, PT ;  /* 0x000000170200720c */ /* 0x040fe20003fc4070 */
[--C-:B------:R-:W-:Y:S01]  /*1970*/  @!P2 IMAD.IADD R31, R31, 0x1, -R2.reuse ;  /* 0x000000011f1fa824 */ /* 0x100fe200078e0a02 */
[C---:B------:R-:W-:Y:S01]  /*1980*/  ISETP.GT.U32.AND P2, PT, R2.reuse, R25, PT ;  /* 0x000000190200720c */ /* 0x040fe20003f44070 */
[--C-:B------:R-:W-:Y:S01]  /*1990*/  @!P0 IMAD.IADD R33, R33, 0x1, -R2.reuse ;  /* 0x0000000121218824 */ /* 0x100fe200078e0a02 */
[----:B------:R-:W-:Y:S01]  /*19a0*/  IABS R55, R10 ;  /* 0x0000000a00377213 */ /* 0x000fe20000000000 */
[----:B------:R-:W-:Y:S01]  /*19b0*/  @!P3 IMAD.IADD R19, R19, 0x1, -R2 ;  /* 0x000000011313b824 */ /* 0x000fe200078e0a02 */
[C---:B------:R-:W-:Y:S01]  /*19c0*/  ISETP.GT.U32.AND P3, PT, R2.reuse, R39, PT ;  /* 0x000000270200720c */ /* 0x040fe20003f64070 */
[C---:B------:R-:W-:Y:S01]  /*19d0*/  IMAD R49, R2.reuse, R8, R49 ;  /* 0x0000000802317224 */ /* 0x040fe200078e0231 */
[----:B------:R-:W-:Y:S01]  /*19e0*/  ISETP.GT.U32.AND P0, PT, R2, R31, PT ;  /* 0x0000001f0200720c */ /* 0x000fe20003f04070 */
[----:B------:R-:W-:-:S02]  /*19f0*/  IMAD.U32 R12, RZ, RZ, UR46 ;  /* 0x0000002eff0c7e24 */ /* 0x000fc4000f8e00ff */
[----:B------:R-:W-:-:S03]  /*1a00*/  IMAD.HI.U32 R8, R0, R53, RZ ;  /* 0x0000003500087227 */ /* 0x000fc600078e00ff */
[----:B------:R-:W-:Y:S01]  /*1a10*/  IABS R57, R12 ;  /* 0x0000000c00397213 */ /* 0x000fe20000000000 */
[C---:B------:R-:W-:Y:S02]  /*1a20*/  IMAD R51, R2.reuse, R6, R51 ;  /* 0x0000000602337224 */ /* 0x040fe400078e0233 */
[----:B------:R-:W-:Y:S02]  /*1a30*/  IMAD.U32 R6, RZ, RZ, UR45 ;  /* 0x0000002dff067e24 */ /* 0x000fe4000f8e00ff */
[----:B------:R-:W-:Y:S01]  /*1a40*/  @!P4 IMAD.IADD R15, R15, 0x1, -R2 ;  /* 0x000000010f0fc824 */ /* 0x000fe200078e0a02 */
[C---:B------:R-:W-:Y:S01]  /*1a50*/  ISETP.GT.U32.AND P4, PT, R2.reuse, R33, PT ;  /* 0x000000210200720c */ /* 0x040fe20003f84070 */
[----:B------:R-:W-:Y:S01]  /*1a60*/  IMAD.MOV R8, RZ, RZ, -R8 ;  /* 0x000000ffff087224 */ /* 0x000fe200078e0a08 */
[----:B------:R-:W-:Y:S01]  /*1a70*/  IABS R59, R6 ;  /* 0x00000006003b7213 */ /* 0x000fe20000000000 */
[----:B------:R-:W-:Y:S02]  /*1a80*/  IMAD.U32 R10, RZ, RZ, UR44 ;  /* 0x0000002cff0a7e24 */ /* 0x000fe4000f8e00ff */
[----:B------:R-:W-:Y:S01]  /*1a90*/  @!P5 IMAD.IADD R35, R35, 0x1, -R2 ;  /* 0x000000012323d824 */ /* 0x000fe200078e0a02 */
[C---:B------:R-:W-:Y:S01]  /*1aa0*/  ISETP.GT.U32.AND P5, PT, R2.reuse, R45, PT ;  /* 0x0000002d0200720c */ /* 0x040fe20003fa4070 */
[----:B------:R-:W-:Y:S01]  /*1ab0*/  IMAD R53, R2, R8, R53 ;  /* 0x0000000802357224 */ /* 0x000fe200078e0235 */
[----:B------:R-:W-:Y:S01]  /*1ac0*/  IABS R61, R10 ;  /* 0x0000000a003d7213 */ /* 0x000fe20000000000 */
[----:B------:R-:W-:-:S04]  /*1ad0*/  IMAD.HI.U32 R6, R0, R55, RZ ;  /* 0x0000003700067227 */ /* 0x000fc800078e00ff */
[----:B------:R-:W-:-:S04]  /*1ae0*/  IMAD.HI.U32 R8, R0, R57, RZ ;  /* 0x0000003900087227 */ /* 0x000fc800078e00ff */
[----:B------:R-:W-:Y:S02]  /*1af0*/  IMAD.MOV R10, RZ, RZ, -R6 ;  /* 0x000000ffff0a7224 */ /* 0x000fe400078e0a06 */
[--C-:B------:R-:W-:Y:S01]  /*1b00*/  @!P6 IMAD.IADD R23, R23, 0x1, -R2.reuse ;  /* 0x000000011717e824 */ /* 0x100fe200078e0a02 */
[C---:B------:R-:W-:Y:S01]  /*1b10*/  ISETP.GT.U32.AND P6, PT, R2.reuse, R35, PT ;  /* 0x000000230200720c */ /* 0x040fe20003fc4070 */
[--C-:B------:R-:W-:Y:S01]  /*1b20*/  @!P2 IMAD.IADD R25, R25, 0x1, -R2.reuse ;  /* 0x000000011919a824 */ /* 0x100fe200078e0a02 */
[C---:B------:R-:W-:Y:S01]  /*1b30*/  ISETP.GT.U32.AND P2, PT, R2.reuse, R47, PT ;  /* 0x0000002f0200720c */ /* 0x040fe20003f44070 */
[----:B------:R-:W-:Y:S01]  /*1b40*/  @!P3 IMAD.IADD R39, R39, 0x1, -R2 ;  /* 0x000000012727b824 */ /* 0x000fe200078e0a02 */
[----:B------:R-:W-:Y:S01]  /*1b50*/  ISETP.GT.U32.AND P3, PT, R2, R51, PT ;  /* 0x000000330200720c */ /* 0x000fe20003f64070 */
[----:B------:R-:W-:Y:S02]  /*1b60*/  IMAD.MOV R8, RZ, RZ, -R8 ;  /* 0x000000ffff087224 */ /* 0x000fe400078e0a08 */
[----:B------:R-:W-:-:S02]  /*1b70*/  IMAD.U32 R12, RZ, RZ, UR43 ;  /* 0x0000002bff0c7e24 */ /* 0x000fc4000f8e00ff */
[----:B------:R-:W-:-:S03]  /*1b80*/  IMAD.HI.U32 R6, R0, R59, RZ ;  /* 0x0000003b00067227 */ /* 0x000fc600078e00ff */
[----:B------:R-:W-:Y:S01]  /*1b90*/  IABS R63, R12 ;  /* 0x0000000c003f7213 */ /* 0x000fe20000000000 */
[C---:B------:R-:W-:Y:S02]  /*1ba0*/  IMAD R55, R2.reuse, R10, R55 ;  /* 0x0000000a02377224 */ /* 0x040fe400078e0237 */
[--C-:B------:R-:W-:Y:S01]  /*1bb0*/  @!P0 IMAD.IADD R31, R31, 0x1, -R2.reuse ;  /* 0x000000011f1f8824 */ /* 0x100fe200078e0a02 */
[C---:B------:R-:W-:Y:S01]  /*1bc0*/  ISETP.GT.U32.AND P0, PT, R2.reuse, R49, PT ;  /* 0x000000310200720c */ /* 0x040fe20003f04070 */
[----:B------:R-:W-:Y:S01]  /*1bd0*/  @!P4 IMAD.IADD R33, R33, 0x1, -R2 ;  /* 0x000000012121c824 */ /* 0x000fe200078e0a02 */
[C---:B------:R-:W-:Y:S01]  /*1be0*/  ISETP.GT.U32.AND P4, PT, R2.reuse, R39, PT ;  /* 0x000000270200720c */ /* 0x040fe20003f84070 */
[----:B------:R-:W-:Y:S02]  /*1bf0*/  IMAD R57, R2, R8, R57 ;  /* 0x0000000802397224 */ /* 0x000fe400078e0239 */
[----:B------:R-:W-:Y:S02]  /*1c00*/  IMAD.U32 R10, RZ, RZ, UR42 ;  /* 0x0000002aff0a7e24 */ /* 0x000fe4000f8e00ff */
[----:B------:R-:W-:-:S03]  /*1c10*/  IMAD.HI.U32 R8, R0, R61, RZ ;  /* 0x0000003d00087227 */ /* 0x000fc600078e00ff */
[----:B------:R-:W-:Y:S01]  /*1c20*/  IABS R65, R10 ;  /* 0x0000000a00417213 */ /* 0x000fe20000000000 */
[----:B------:R-:W-:Y:S02]  /*1c30*/  IMAD.MOV R6, RZ, RZ, -R6 ;  /* 0x000000ffff067224 */ /* 0x000fe400078e0a06 */
[----:B------:R-:W-:Y:S01]  /*1c40*/  @!P5 IMAD.IADD R45, R45, 0x1, -R2 ;  /* 0x000000012d2dd824 */ /* 0x000fe200078e0a02 */
[C---:B------:R-:W-:Y:S01]  /*1c50*/  ISETP.GT.U32.AND P5, PT, R2.reuse, R53, PT ;  /* 0x000000350200720c */ /* 0x040fe20003fa4070 */
[----:B------:R-:W-:Y:S02]  /*1c60*/  IMAD.MOV R8, RZ, RZ, -R8 ;  /* 0x000000ffff087224 */ /* 0x000fe400078e0a08 */
[----:B------:R-:W-:Y:S02]  /*1c70*/  IMAD R59, R2, R6, R59 ;  /* 0x00000006023b7224 */ /* 0x000fe400078e023b */
[----:B------:R-:W-:-:S04]  /*1c80*/  IMAD.HI.U32 R6, R0, R63, RZ ;  /* 0x0000003f00067227 */ /* 0x000fc800078e00ff */
[----:B------:R-:W-:Y:S02]  /*1c90*/  IMAD.U32 R10, RZ, RZ, UR41 ;  /* 0x00000029ff0a7e24 */ /* 0x000fe4000f8e00ff */
[C---:B------:R-:W-:Y:S02]  /*1ca0*/  IMAD R61, R2.reuse, R8, R61 ;  /* 0x00000008023d7224 */ /* 0x040fe400078e023d */
[--C-:B------:R-:W-:Y:S01]  /*1cb0*/  @!P2 IMAD.IADD R47, R47, 0x1, -R2.reuse ;  /* 0x000000012f2fa824 */ /* 0x100fe200078e0a02 */
[C---:B------:R-:W-:Y:S01]  /*1cc0*/  ISETP.GT.U32.AND P2, PT, R2.reuse, R55, PT ;  /* 0x000000370200720c */ /* 0x040fe20003f44070 */
[----:B------:R-:W-:Y:S01]  /*1cd0*/  @!P6 IMAD.IADD R35, R35, 0x1, -R2 ;  /* 0x000000012323e824 */ /* 0x000fe200078e0a02 */
[----:B------:R-:W-:Y:S01]  /*1ce0*/  ISETP.GT.U32.AND P6, PT, R2, R45, PT ;  /* 0x0000002d0200720c */ /* 0x000fe20003fc4070 */
[----:B------:R-:W-:Y:S01]  /*1cf0*/  IMAD.MOV R8, RZ, RZ, -R6 ;  /* 0x000000ffff087224 */ /* 0x000fe200078e0a06 */
[----:B------:R-:W-:Y:S01]  /*1d00*/  IABS R67, R10 ;  /* 0x0000000a00437213 */ /* 0x000fe20000000000 */
[----:B------:R-:W-:-:S02]  /*1d10*/  IMAD.U32 R12, RZ, RZ, UR40 ;  /* 0x00000028ff0c7e24 */ /* 0x000fc4000f8e00ff */
[----:B------:R-:W-:-:S03]  /*1d20*/  IMAD.HI.U32 R6, R0, R65, RZ ;  /* 0x0000004100067227 */ /* 0x000fc600078e00ff */
[----:B------:R-:W-:Y:S01]  /*1d30*/  IABS R69, R12 ;  /* 0x0000000c00457213 */ /* 0x000fe20000000000 */
[--C-:B------:R-:W-:Y:S01]  /*1d40*/  @!P0 IMAD.IADD R49, R49, 0x1, -R2.reuse ;  /* 0x0000000131318824 */ /* 0x100fe200078e0a02 */
[C---:B------:R-:W-:Y:S01]  /*1d50*/  ISETP.GT.U32.AND P0, PT, R2.reuse, R47, PT ;  /* 0x0000002f0200720c */ /* 0x040fe20003f04070 */
[--C-:B------:R-:W-:Y:S02]  /*1d60*/  @!P3 IMAD.IADD R51, R51, 0x1, -R2.reuse ;  /* 0x000000013333b824 */ /* 0x100fe400078e0a02 */
[----:B------:R-:W-:Y:S01]  /*1d70*/  @!P4 IMAD.IADD R39, R39, 0x1, -R2 ;  /* 0x000000012727c824 */ /* 0x000fe200078e0a02 */
[C---:B------:R-:W-:Y:S01]  /*1d80*/  ISETP.GT.U32.AND P4, PT, R2.reuse, R57, PT ;  /* 0x000000390200720c */ /* 0x040fe20003f84070 */
[C---:B------:R-:W-:Y:S01]  /*1d90*/  IMAD R63, R2.reuse, R8, R63 ;  /* 0x00000008023f7224 */ /* 0x040fe200078e023f */
[----:B------:R-:W-:Y:S01]  /*1da0*/  ISETP.GT.U32.AND P3, PT, R2, R49, PT ;  /* 0x000000310200720c */ /* 0x000fe20003f64070 */
[----:B------:R-:W-:Y:S02]  /*1db0*/  IMAD.MOV R8, RZ, RZ, -R6 ;  /* 0x000000ffff087224 */ /* 0x000fe400078e0a06 */
[----:B------:R-:W-:-:S04]  /*1dc0*/  IMAD.HI.U32 R6, R0, R67, RZ ;  /* 0x0000004300067227 */ /* 0x000fc800078e00ff */
[----:B------:R-:W-:Y:S02]  /*1dd0*/  IMAD.U32 R10, RZ, RZ, UR39 ;  /* 0x00000027ff0a7e24 */ /* 0x000fe4000f8e00ff */
[----:B------:R-:W-:Y:S01]  /*1de0*/  @!P5 IMAD.IADD R53, R53, 0x1, -R2 ;  /* 0x000000013535d824 */ /* 0x000fe200078e0a02 */
[C---:B------:R-:W-:Y:S01]  /*1df0*/  ISETP.GT.U32.AND P5, PT, R2.reuse, R51, PT ;  /* 0x000000330200720c */ /* 0x040fe20003fa4070 */
[----:B------:R-:W-:Y:S01]  /*1e00*/  IMAD R65, R2, R8, R65 ;  /* 0x0000000802417224 */ /* 0x000fe200078e0241 */
[----:B------:R-:W-:Y:S01]  /*1e10*/  IABS R71, R10 ;  /* 0x0000000a00477213 */ /* 0x000fe20000000000 */
[----:B------:R-:W-:Y:S02]  /*1e20*/  IMAD.U32 R12, RZ, RZ, UR38 ;  /* 0x00000026ff0c7e24 */ /* 0x000fe4000f8e00ff */
[----:B------:R-:W-:Y:S02]  /*1e30*/  IMAD.MOV R8, RZ, RZ, -R6 ;  /* 0x000000ffff087224 */ /* 0x000fe400078e0a06 */
[----:B------:R-:W-:Y:S01]  /*1e40*/  IMAD.HI.U32 R6, R0, R69, RZ ;  /* 0x0000004500067227 */ /* 0x000fe200078e00ff */
[----:B------:R-:W-:-:S03]  /*1e50*/  IABS R73, R12 ;  /* 0x0000000c00497213 */ /* 0x000fc60000000000 */
[----:B------:R-:W-:Y:S02]  /*1e60*/  IMAD.U32 R10, RZ, RZ, UR37 ;  /* 0x00000025ff0a7e24 */ /* 0x000fe4000f8e00ff */
[--C-:B------:R-:W-:Y:S01]  /*1e70*/  @!P2 IMAD.IADD R55, R55, 0x1, -R2.reuse ;  /* 0x000000013737a824 */ /* 0x100fe200078e0a02 */
[C---:B------:R-:W-:Y:S01]  /*1e80*/  ISETP.GT.U32.AND P2, PT, R2.reuse, R61, PT ;  /* 0x0000003d0200720c */ /* 0x040fe20003f44070 */
[----:B------:R-:W-:Y:S01]  /*1e90*/  @!P6 IMAD.IADD R45, R45, 0x1, -R2 ;  /* 0x000000012d2de824 */ /* 0x000fe200078e0a02 */
[C---:B------:R-:W-:Y:S01]  /*1ea0*/  ISETP.GT.U32.AND P6, PT, R2.reuse, R53, PT ;  /* 0x000000350200720c */ /* 0x040fe20003fc4070 */
[C---:B------:R-:W-:Y:S01]  /*1eb0*/  IMAD R67, R2.reuse, R8, R67 ;  /* 0x0000000802437224 */ /* 0x040fe200078e0243 */
[----:B------:R-:W-:Y:S01]  /*1ec0*/  IABS R75, R10 ;  /* 0x0000000a004b7213 */ /* 0x000fe20000000000 */
[----:B------:R-:W-:Y:S02]  /*1ed0*/  IMAD.MOV R8, RZ, RZ, -R6 ;  /* 0x000000ffff087224 */ /* 0x000fe400078e0a06 */
[--C-:B------:R-:W-:Y:S01]  /*1ee0*/  @!P0 IMAD.IADD R47, R47, 0x1, -R2.reuse ;  /* 0x000000012f2f8824 */ /* 0x100fe200078e0a02 */
[C---:B------:R-:W-:Y:S01]  /*1ef0*/  ISETP.GT.U32.AND P0, PT, R2.reuse, R55, PT ;  /* 0x000000370200720c */ /* 0x040fe20003f04070 */
[----:B------:R-:W-:Y:S01]  /*1f00*/  @!P4 IMAD.IADD R57, R57, 0x1, -R2 ;  /* 0x000000013939c824 */ /* 0x000fe200078e0a02 */
[----:B------:R-:W-:Y:S01]  /*1f10*/  ISETP.GT.U32.AND P4, PT, R2, R65, PT ;  /* 0x000000410200720c */ /* 0x000fe20003f84070 */
[----:B------:R-:W-:-:S04]  /*1f20*/  IMAD.HI.U32 R6, R0, R71, RZ ;  /* 0x0000004700067227 */ /* 0x000fc800078e00ff */
[----:B------:R-:W-:Y:S02]  /*1f30*/  IMAD R69, R2, R8, R69 ;  /* 0x0000000802457224 */ /* 0x000fe400078e0245 */
[----:B------:R-:W-:-:S04]  /*1f40*/  IMAD.HI.U32 R8, R0, R73, RZ ;  /* 0x0000004900087227 */ /* 0x000fc800078e00ff */
[--C-:B------:R-:W-:Y:S01]  /*1f50*/  @!P3 IMAD.IADD R49, R49, 0x1, -R2.reuse ;  /* 0x000000013131b824 */ /* 0x100fe200078e0a02 */
[C---:B------:R-:W-:Y:S01]  /*1f60*/  ISETP.GT.U32.AND P3, PT, R2.reuse, R63, PT ;  /* 0x0000003f0200720c */ /* 0x040fe20003f64070 */
[----:B------:R-:W-:Y:S01]  /*1f70*/  @!P5 IMAD.IADD R51, R51, 0x1, -R2 ;  /* 0x000000013333d824 */ /* 0x000fe200078e0a02 */
[----:B------:R-:W-:Y:S01]  /*1f80*/  ISETP.GT.U32.AND P5, PT, R2, R57, PT ;  /* 0x000000390200720c */ /* 0x000fe20003fa4070 */
[----:B------:R-:W-:Y:S02]  /*1f90*/  IMAD.MOV R10, RZ, RZ, -R6 ;  /* 0x000000ffff0a7224 */ /* 0x000fe400078e0a06 */
[----:B------:R-:W-:-:S04]  /*1fa0*/  IMAD.HI.U32 R6, R0, R75, RZ ;  /* 0x0000004b00067227 */ /* 0x000fc800078e00ff */
[----:B------:R-:W-:Y:S02]  /*1fb0*/  IMAD.U32 R12, RZ, RZ, UR36 ;  /* 0x00000024ff0c7e24 */ /* 0x000fe4000f8e00ff */
[----:B------:R-:W-:Y:S02]  /*1fc0*/  IMAD.MOV R8, RZ, RZ, -R8 ;  /* 0x000000ffff087224 */ /* 0x000fe400078e0a08 */
[C---:B------:R-:W-:Y:S01]  /*1fd0*/  IMAD R71, R2.reuse, R10, R71 ;  /* 0x0000000a02477224 */ /* 0x040fe200078e0247 */
[----:B------:R-:W-:Y:S01]  /*1fe0*/  IABS R105, R12 ;  /* 0x0000000c00697213 */ /* 0x000fe20000000000 */
[----:B------:R-:W-:Y:S02]  /*1ff0*/  IMAD.MOV R6, RZ, RZ, -R6 ;  /* 0x000000ffff067224 */ /* 0x000fe400078e0a06 */
[----:B------:R-:W-:Y:S01]  /*2000*/  @!P6 IMAD.IADD R53, R53, 0x1, -R2 ;  /* 0x000000013535e824 */ /* 0x000fe200078e0a02 */
[C---:B------:R-:W-:Y:S01]  /*2010*/  ISETP.GT.U32.AND P6, PT, R2.reuse, R67, PT ;  /* 0x000000430200720c */ /* 0x040fe20003fc4070 */
[----:B------:R-:W-:-:S02]  /*2020*/  IMAD R73, R2, R8, R73 ;  /* 0x0000000802497224 */ /* 0x000fc400078e0249 */
[----:B------:R-:W-:Y:S02]  /*2030*/  IMAD.U32 R8, RZ, RZ, UR35 ;  /* 0x00000023ff087e24 */ /* 0x000fe4000f8e00ff */
[--C-:B------:R-:W-:Y:S01]  /*2040*/  @!P1 IMAD.IADD R21, R21, 0x1, -R2.reuse ;  /* 0x0000000115159824 */ /* 0x100fe200078e0a02 */
[C---:B------:R-:W-:Y:S01]  /*2050*/  ISETP.GT.U32.AND P1, PT, R2.reuse, R41, PT ;  /* 0x000000290200720c */ /* 0x040fe20003f24070 */
[C---:B------:R-:W-:Y:S01]  /*2060*/  IMAD R75, R2.reuse, R6, R75 ;  /* 0x00000006024b7224 */ /* 0x040fe200078e024b */
[----:B------:R-:W-:Y:S01]  /*2070*/  IABS R107, R8 ;  /* 0x00000008006b7213 */ /* 0x000fe20000000000 */
[----:B------:R-:W-:Y:S02]  /*2080*/  IMAD.U32 R10, RZ, RZ, UR34 ;  /* 0x00000022ff0a7e24 */ /* 0x000fe4000f8e00ff */
[--C-:B------:R-:W-:Y:S01]  /*2090*/  @!P0 IMAD.IADD R55, R55, 0x1, -R2.reuse ;  /* 0x0000000137378824 */ /* 0x100fe200078e0a02 */
[C---:B------:R-:W-:Y:S01]  /*20a0*/  ISETP.GT.U32.AND P0, PT, R2.reuse, R69, PT ;  /* 0x000000450200720c */ /* 0x040fe20003f04070 */
[----:B------:R-:W-:Y:S01]  /*20b0*/  @!P2 IMAD.IADD R61, R61, 0x1, -R2 ;  /* 0x000000013d3da824 */ /* 0x000fe200078e0a02 */
[----:B------:R-:W-:Y:S01]  /*20c0*/  ISETP.GT.U32.AND P2, PT, R2, R71, PT ;  /* 0x000000470200720c */ /* 0x000fe20003f44070 */
[----:B------:R-:W-:Y:S01]  /*20d0*/  IMAD.HI.U32 R6, R0, R105, RZ ;  /* 0x0000006900067227 */ /* 0x000fe200078e00ff */
[----:B------:R-:W-:-:S03]  /*20e0*/  IABS R109, R10 ;  /* 0x0000000a006d7213 */ /* 0x000fc60000000000 */
[----:B------:R-:W-:Y:S02]  /*20f0*/  IMAD.U32 R12, RZ, RZ, UR33 ;  /* 0x00000021ff0c7e24 */ /* 0x000fe4000f8e00ff */
[--C-:B------:R-:W-:Y:S01]  /*2100*/  @!P3 IMAD.IADD R63, R63, 0x1, -R2.reuse ;  /* 0x000000013f3fb824 */ /* 0x100fe200078e0a02 */
[C---:B------:R-:W-:Y:S01]  /*2110*/  ISETP.GT.U32.AND P3, PT, R2.reuse, R73, PT ;  /* 0x000000490200720c */ /* 0x040fe20003f64070 */
[--C-:B------:R-:W-:Y:S01]  /*2120*/  @!P4 IMAD.IADD R65, R65, 0x1, -R2.reuse ;  /* 0x000000014141c824 */ /* 0x100fe200078e0a02 */
[C---:B------:R-:W-:Y:S01]  /*2130*/  ISETP.GT.U32.AND P4, PT, R2.reuse, R61, PT ;  /* 0x0000003d0200720c */ /* 0x040fe20003f84070 */
[----:B------:R-:W-:Y:S01]  /*2140*/  @!P5 IMAD.IADD R57, R57, 0x1, -R2 ;  /* 0x000000013939d824 */ /* 0x000fe200078e0a02 */
[----:B------:R-:W-:Y:S01]  /*2150*/  ISETP.GT.U32.AND P5, PT, R2, R75, PT ;  /* 0x0000004b0200720c */ /* 0x000fe20003fa4070 */
[----:B------:R-:W-:Y:S01]  /*2160*/  IMAD.U32 R10, RZ, RZ, UR32 ;  /* 0x00000020ff0a7e24 */ /* 0x000fe2000f8e00ff */
[----:B------:R-:W-:Y:S01]  /*2170*/  IABS R113, R12 ;  /* 0x0000000c00717213 */ /* 0x000fe20000000000 */
[----:B------:R-:W-:-:S02]  /*2180*/  IMAD.MOV R8, RZ, RZ, -R6 ;  /* 0x000000ffff087224 */ /* 0x000fc400078e0a06 */
[----:B------:R-:W-:Y:S01]  /*2190*/  IMAD.HI.U32 R6, R0, R107, RZ ;  /* 0x0000006b00067227 */ /* 0x000fe200078e00ff */
[----:B------:R-:W-:-:S03]  /*21a0*/  IABS R115, R10 ;  /* 0x0000000a00737213 */ /* 0x000fc60000000000 */
[----:B------:R-:W-:Y:S01]  /*21b0*/  @!P6 IMAD.IADD R67, R67, 0x1, -R2 ;  /* 0x000000014343e824 */ /* 0x000fe200078e0a02 */
[C---:B------:R-:W-:Y:S01]  /*21c0*/  ISETP.GT.U32.AND P6, PT, R2.reuse, R65, PT ;  /* 0x000000410200720c */ /* 0x040fe20003fc4070 */
[----:B------:R-:W-:Y:S02]  /*21d0*/  IMAD R105, R2, R8, R105 ;  /* 0x0000000802697224 */ /* 0x000fe400078e0269 */
[----:B------:R-:W-:Y:S02]  /*21e0*/  IMAD.MOV R10, RZ, RZ, -R6 ;  /* 0x000000ffff0a7224 */ /* 0x000fe400078e0a06 */
[----:B------:R-:W-:Y:S02]  /*21f0*/  IMAD.U32 R14, RZ, RZ, UR31 ;  /* 0x0000001fff0e7e24 */ /* 0x000fe4000f8e00ff */
[----:B------:R-:W-:Y:S02]  /*2200*/  @!P1 IMAD.IADD R41, R41, 0x1, -R2 ;  /* 0x0000000129299824 */ /* 0x000fe400078e0a02 */
[----:B------:R-:W-:Y:S01]  /*2210*/  IMAD.HI.U32 R8, R0, R109, RZ ;  /* 0x0000006d00087227 */ /* 0x000fe200078e00ff */
[----:B------:R-:W-:-:S02]  /*2220*/  IABS R117, R14 ;  /* 0x0000000e00757213 */ /* 0x000fc40000000000 */
[----:B------:R-:W-:Y:S01]  /*2230*/  ISETP.GT.U32.AND P1, PT, R2, R41, PT ;  /* 0x000000290200720c */ /* 0x000fe20003f24070 */
[----:B------:R-:W-:-:S04]  /*2240*/  IMAD.HI.U32 R6, R0, R113, RZ ;  /* 0x0000007100067227 */ /* 0x000fc800078e00ff */
[--C-:B------:R-:W-:Y:S01]  /*2250*/  @!P0 IMAD.IADD R69, R69, 0x1, -R2.reuse ;  /* 0x0000000145458824 */ /* 0x100fe200078e0a02 */
[----:B------:R-:W-:Y:S01]  /*2260*/  ISETP.LE.AND P0, PT, RZ, UR21, PT ;  /* 0x00000015ff007c0c */ /* 0x000fe2000bf03270 */
[----:B------:R-:W-:Y:S01]  /*2270*/  @!P2 IMAD.IADD R71, R71, 0x1, -R2 ;  /* 0x000000014747a824 */ /* 0x000fe200078e0a02 */
[----:B------:R-:W-:Y:S01]  /*2280*/  ISETP.GT.U32.AND P2, PT, R2, R67, PT ;  /* 0x000000430200720c */ /* 0x000fe20003f44070 */
[----:B------:R-:W-:Y:S01]  /*2290*/  IMAD.MOV R12, RZ, RZ, -R8 ;  /* 0x000000ffff0c7224 */ /* 0x000fe200078e0a08 */
[----:B------:R-:W-:Y:S01]  /*22a0*/  UIADD3 UR21, UR4, 0x178, URZ ;  /* 0x0000017804157890 */ /* 0x000fe2000fffe03f */
[----:B------:R-:W-:Y:S02]  /*22b0*/  IMAD.MOV R6, RZ, RZ, -R6 ;  /* 0x000000ffff067224 */ /* 0x000fe400078e0a06 */
[----:B------:R-:W-:-:S04]  /*22c0*/  IMAD.HI.U32 R8, R0, R115, RZ ;  /* 0x0000007300087227 */ /* 0x000fc800078e00ff */
[--C-:B------:R-:W-:Y:S01]  /*22d0*/  @!P3 IMAD.IADD R73, R73, 0x1, -R2.reuse ;  /* 0x000000014949b824 */ /* 0x100fe200078e0a02 */
[C---:B------:R-:W-:Y:S01]  /*22e0*/  ISETP.GT.U32.AND P3, PT, R2.reuse, R69, PT ;  /* 0x000000450200720c */ /* 0x040fe20003f64070 */
[--C-:B------:R-:W-:Y:S01]  /*22f0*/  @!P4 IMAD.IADD R61, R61, 0x1, -R2.reuse ;  /* 0x000000013d3dc824 */ /* 0x100fe200078e0a02 */
[C---:B------:R-:W-:Y:S01]  /*2300*/  ISETP.GT.U32.AND P4, PT, R2.reuse, R105, PT ;  /* 0x000000690200720c */ /* 0x040fe20003f84070 */
[----:B------:R-:W-:Y:S02]  /*2310*/  @!P5 IMAD.IADD R75, R75, 0x1, -R2 ;  /* 0x000000014b4bd824 */ /* 0x000fe400078e0a02 */
[C---:B------:R-:W-:Y:S02]  /*2320*/  IMAD R113, R2.reuse, R6, R113 ;  /* 0x0000000602717224 */ /* 0x040fe400078e0271 */
[----:B------:R-:W-:Y:S01]  /*2330*/  IMAD.MOV R8, RZ, RZ, -R8 ;  /* 0x000000ffff087224 */ /* 0x000fe200078e0a08 */
[----:B------:R-:W-:Y:S01]  /*2340*/  ISETP.GT.U32.AND P5, PT, R2, R75, PT ;  /* 0x0000004b0200720c */ /* 0x000fe20003fa4070 */
[----:B------:R-:W-:-:S04]  /*2350*/  IMAD.HI.U32 R6, R0, R117, RZ ;  /* 0x0000007500067227 */ /* 0x000fc800078e00ff */
[C---:B------:R-:W-:Y:S02]  /*2360*/  IMAD R107, R2.reuse, R10, R107 ;  /* 0x0000000a026b7224 */ /* 0x040fe400078e026b */
[C---:B------:R-:W-:Y:S02]  /*2370*/  IMAD R115, R2.reuse, R8, R115 ;  /* 0x0000000802737224 */ /* 0x040fe400078e0273 */
[----:B------:R-:W-:Y:S02]  /*2380*/  IMAD.MOV R6, RZ, RZ, -R6 ;  /* 0x000000ffff067224 */ /* 0x000fe400078e0a06 */
[----:B------:R-:W-:Y:S02]  /*2390*/  IMAD.U32 R8, RZ, RZ, UR30 ;  /* 0x0000001eff087e24 */ /* 0x000fe4000f8e00ff */
[C---:B------:R-:W-:Y:S02]  /*23a0*/  IMAD R109, R2.reuse, R12, R109 ;  /* 0x0000000c026d7224 */ /* 0x040fe400078e026d */
[--C-:B------:R-:W-:Y:S01]  /*23b0*/  @!P2 IMAD.IADD R67, R67, 0x1, -R2.reuse ;  /* 0x000000014343a824 */ /* 0x100fe200078e0a02 */
[C---:B------:R-:W-:Y:S01]  /*23c0*/  ISETP.GT.U32.AND P2, PT, R2.reuse, R107, PT ;  /* 0x0000006b0200720c */ /* 0x040fe20003f44070 */
[C---:B------:R-:W-:Y:S01]  /*23d0*/  IMAD R117, R2.reuse, R6, R117 ;  /* 0x0000000602757224 */ /* 0x040fe200078e0275 */
[----:B------:R-:W-:Y:S01]  /*23e0*/  IABS R121, R8 ;  /* 0x0000000800797213 */ /* 0x000fe20000000000 */
[----:B------:R-:W-:Y:S01]  /*23f0*/  @!P1 IMAD.IADD R41, R41, 0x1, -R2 ;  /* 0x0000000129299824 */ /* 0x000fe200078e0a02 */
[----:B------:R-:W-:Y:S01]  /*2400*/  ISETP.GT.U32.AND P1, PT, R2, R59, PT ;  /* 0x0000003b0200720c */ /* 0x000fe20003f24070 */
[----:B------:R-:W-:-:S02]  /*2410*/  IMAD.U32 R6, RZ, RZ, UR28 ;  /* 0x0000001cff067e24 */ /* 0x000fc4000f8e00ff */
[--C-:B------:R-:W-:Y:S01]  /*2420*/  @!P3 IMAD.IADD R69, R69, 0x1, -R2.reuse ;  /* 0x000000014545b824 */ /* 0x100fe200078e0a02 */
[C---:B------:R-:W-:Y:S01]  /*2430*/  ISETP.GT.U32.AND P3, PT, R2.reuse, R109, PT ;  /* 0x0000006d0200720c */ /* 0x040fe20003f64070 */
[--C-:B------:R-:W-:Y:S01]  /*2440*/  @!P4 IMAD.IADD R105, R105, 0x1, -R2.reuse ;  /* 0x000000016969c824 */ /* 0x100fe200078e0a02 */
[C---:B------:R-:W-:Y:S01]  /*2450*/  ISETP.GT.U32.AND P4, PT, R2.reuse, R113, PT ;  /* 0x000000710200720c */ /* 0x040fe20003f84070 */
[----:B------:R-:W-:Y:S01]  /*2460*/  IMAD.U32 R10, RZ, RZ, UR29 ;  /* 0x0000001dff0a7e24 */ /* 0x000fe2000f8e00ff */
[----:B------:R-:W-:Y:S01]  /*2470*/  IABS R125, R6 ;  /* 0x00000006007d7213 */ /* 0x000fe20000000000 */
[----:B------:R-:W-:Y:S01]  /*2480*/  @!P5 IMAD.IADD R75, R75, 0x1, -R2 ;  /* 0x000000014b4bd824 */ /* 0x000fe200078e0a02 */
[----:B------:R-:W-:Y:S01]  /*2490*/  ISETP.GT.U32.AND P5, PT, R2, R115, PT ;  /* 0x000000730200720c */ /* 0x000fe20003fa4070 */
[----:B------:R-:W-:Y:S01]  /*24a0*/  IMAD.U32 R8, RZ, RZ, UR27 ;  /* 0x0000001bff087e24 */ /* 0x000fe2000f8e00ff */
[----:B------:R-:W-:Y:S01]  /*24b0*/  IABS R123, R10 ;  /* 0x0000000a007b7213 */ /* 0x000fe20000000000 */
[----:B------:R-:W-:-:S03]  /*24c0*/  IMAD.HI.U32 R6, R0, R121, RZ ;  /* 0x0000007900067227 */ /* 0x000fc600078e00ff */
[----:B------:R-:W-:Y:S01]  /*24d0*/  IABS R129, R8 ;  /* 0x0000000800817213 */ /* 0x000fe20000000000 */
[----:B------:R-:W-:Y:S01]  /*24e0*/  @!P6 IMAD.IADD R65, R65, 0x1, -R2 ;  /* 0x000000014141e824 */ /* 0x000fe200078e0a02 */
[----:B------:R-:W-:Y:S01]  /*24f0*/  ISETP.GT.U32.AND P6, PT, R2, R73, PT ;  /* 0x000000490200720c */ /* 0x000fe20003fc4070 */
[----:B------:R-:W-:Y:S02]  /*2500*/  IMAD.MOV R10, RZ, RZ, -R6 ;  /* 0x000000ffff0a7224 */ /* 0x000fe400078e0a06 */
[----:B------:R-:W-:-:S04]  /*2510*/  IMAD.HI.U32 R6, R0, R125, RZ ;  /* 0x0000007d00067227 */ /* 0x000fc800078e00ff */
[--C-:B------:R-:W-:Y:S01]  /*2520*/  @!P2 IMAD.IADD R107, R107, 0x1, -R2.reuse ;  /* 0x000000016b6ba824 */ /* 0x100fe200078e0a02 */
[C---:B------:R-:W-:Y:S01]  /*2530*/  ISETP.GT.U32.AND P2, PT, R2.reuse, R117, PT ;  /* 0x000000750200720c */ /* 0x040fe20003f44070 */
[----:B------:R-:W-:Y:S02]  /*2540*/  @!P1 IMAD.IADD R59, R59, 0x1, -R2 ;  /* 0x000000013b3b9824 */ /* 0x000fe400078e0a02 */
[C---:B------:R-:W-:Y:S02]  /*2550*/  IMAD R121, R2.reuse, R10, R121 ;  /* 0x0000000a02797224 */ /* 0x040fe400078e0279 */
[----:B------:R-:W-:Y:S01]  /*2560*/  IMAD.MOV R10, RZ, RZ, -R6 ;  /* 0x000000ffff0a7224 */ /* 0x000fe200078e0a06 */
[C---:B------:R-:W-:Y:S01]  /*2570*/  ISETP.GT.U32.AND P1, PT, R2.reuse, R59, PT ;  /* 0x0000003b0200720c */ /* 0x040fe20003f24070 */
[----:B------:R-:W-:Y:S02]  /*2580*/  IMAD.U32 R4, RZ, RZ, UR25 ;  /* 0x00000019ff047e24 */ /* 0x000fe4000f8e00ff */
[--C-:B------:R-:W-:Y:S01]  /*2590*/  @!P3 IMAD.IADD R109, R109, 0x1, -R2.reuse ;  /* 0x000000016d6db824 */ /* 0x100fe200078e0a02 */
[----:B------:R-:W-:Y:S01]  /*25a0*/  ISETP.GT.U32.AND P3, PT, R2, R107, PT ;  /* 0x0000006b0200720c */ /* 0x000fe20003f64070 */
[----:B------:R-:W-:Y:S01]  /*25b0*/  @!P4 IMAD.IADD R113, R113, 0x1, -R2 ;  /* 0x000000017171c824 */ /* 0x000fe200078e0a02 */
[----:B------:R-:W-:Y:S01]  /*25c0*/  IABS R77, R4 ;  /* 0x00000004004d7213 */ /* 0x000fe20000000000 */
[----:B------:R-:W-:Y:S01]  /*25d0*/  IMAD.HI.U32 R6, R0, R129, RZ ;  /* 0x0000008100067227 */ /* 0x000fe200078e00ff */
[----:B------:R-:W-:-:S03]  /*25e0*/  ISETP.GT.U32.AND P4, PT, R2, R121, PT ;  /* 0x000000790200720c */ /* 0x000fc60003f84070 */
[----:B------:R-:W-:Y:S01]  /*25f0*/  @!P5 IMAD.IADD R115, R115, 0x1, -R2 ;  /* 0x000000017373d824 */ /* 0x000fe200078e0a02 */
[C---:B------:R-:W-:Y:S01]  /*2600*/  ISETP.GT.U32.AND P5, PT, R2.reuse, R113, PT ;  /* 0x000000710200720c */ /* 0x040fe20003fa4070 */
[----:B------:R-:W-:Y:S02]  /*2610*/  IMAD.MOV R6, RZ, RZ, -R6 ;  /* 0x000000ffff067224 */ /* 0x000fe400078e0a06 */
[----:B------:R-:W-:Y:S02]  /*2620*/  IMAD.U32 R12, RZ, RZ, UR26 ;  /* 0x0000001aff0c7e24 */ /* 0x000fe4000f8e00ff */
[----:B------:R-:W-:Y:S01]  /*2630*/  @!P6 IMAD.IADD R73, R73, 0x1, -R2 ;  /* 0x000000014949e824 */ /* 0x000fe200078e0a02 */
[----:B------:R-:W-:Y:S01]  /*2640*/  ISETP.GT.U32.AND P6, PT, R2, R105, PT ;  /* 0x000000690200720c */ /* 0x000fe20003fc4070 */
[----:B------:R-:W-:Y:S01]  /*2650*/  IMAD.HI.U32 R8, R0, R123, RZ ;  /* 0x0000007b00087227 */ /* 0x000fe200078e00ff */
[----:B------:R-:W-:-:S03]  /*2660*/  IABS R131, R12 ;  /* 0x0000000c00837213 */ /* 0x000fc60000000000 */
[----:B------:R-:W-:Y:S02]  /*2670*/  IMAD R129, R2, R6, R129 ;  /* 0x0000000602817224 */ /* 0x000fe400078e0281 */
[----:B------:R-:W-:Y:S02]  /*2680*/  IMAD.U32 R6, RZ, RZ, UR24 ;  /* 0x00000018ff067e24 */ /* 0x000fe4000f8e00ff */
[----:B------:R-:W-:-:S03]  /*2690*/  IMAD.HI.U32 R4, R0, R77, RZ ;  /* 0x0000004d00047227 */ /* 0x000fc600078e00ff */
[----:B------:R-:W-:Y:S01]  /*26a0*/  IABS R79, R6 ;  /* 0x00000006004f7213 */ /* 0x000fe20000000000 */
[----:B------:R-:W-:Y:S01]  /*26b0*/  @!P2 IMAD.IADD R117, R117, 0x1, -R2 ;  /* 0x000000017575a824 */ /* 0x000fe200078e0a02 */
[C---:B------:R-:W-:Y:S01]  /*26c0*/  ISETP.GT.U32.AND P2, PT, R2.reuse, R115, PT ;  /* 0x000000730200720c */ /* 0x040fe20003f44070 */
[----:B------:R-:W-:Y:S02]  /*26d0*/  IMAD.MOV R8, RZ, RZ, -R8 ;  /* 0x000000ffff087224 */ /* 0x000fe400078e0a08 */
[C---:B------:R-:W-:Y:S02]  /*26e0*/  IMAD R125, R2.reuse, R10, R125 ;  /* 0x0000000a027d7224 */ /* 0x040fe400078e027d */
[----:B------:R-:W-:Y:S02]  /*26f0*/  IMAD.MOV R4, RZ, RZ, -R4 ;  /* 0x000000ffff047224 */ /* 0x000fe400078e0a04 */
[----:B------:R-:W-:Y:S01]  /*2700*/  @!P3 IMAD.IADD R107, R107, 0x1, -R2 ;  /* 0x000000016b6bb824 */ /* 0x000fe200078e0a02 */
[C---:B------:R-:W-:Y:S01]  /*2710*/  ISETP.GT.U32.AND P3, PT, R2.reuse, R117, PT ;  /* 0x000000750200720c */ /* 0x040fe20003f64070 */
[----:B------:R-:W-:-:S02]  /*2720*/  IMAD R123, R2, R8, R123 ;  /* 0x00000008027b7224 */ /* 0x000fc400078e027b */
[----:B------:R-:W-:-:S04]  /*2730*/  IMAD.HI.U32 R8, R0, R131, RZ ;  /* 0x0000008300087227 */ /* 0x000fc800078e00ff */
[--C-:B------:R-:W-:Y:S01]  /*2740*/  @!P1 IMAD.IADD R59, R59, 0x1, -R2.reuse ;  /* 0x000000013b3b9824 */ /* 0x100fe200078e0a02 */
[C---:B------:R-:W-:Y:S01]  /*2750*/  ISETP.GT.U32.AND P1, PT, R2.reuse, R63, PT ;  /* 0x0000003f0200720c */ /* 0x040fe20003f24070 */
[C---:B------:R-:W-:Y:S02]  /*2760*/  IMAD R77, R2.reuse, R4, R77 ;  /* 0x00000004024d7224 */ /* 0x040fe400078e024d */
[----:B------:R-:W-:Y:S01]  /*2770*/  @!P5 IMAD.IADD R113, R113, 0x1, -R2 ;  /* 0x000000017171d824 */ /* 0x000fe200078e0a02 */
[----:B------:R-:W-:Y:S01]  /*2780*/  ISETP.GT.U32.AND P5, PT, R2, R125, PT ;  /* 0x0000007d0200720c */ /* 0x000fe20003fa4070 */
[----:B------:R-:W-:Y:S02]  /*2790*/  IMAD.U32 R4, RZ, RZ, UR23 ;  /* 0x00000017ff047e24 */ /* 0x000fe4000f8e00ff */
[----:B------:R-:W-:Y:S02]  /*27a0*/  IMAD.MOV R8, RZ, RZ, -R8 ;  /* 0x000000ffff087224 */ /* 0x000fe400078e0a08 */
[----:B------:R-:W-:Y:S01]  /*27b0*/  IMAD.HI.U32 R6, R0, R79, RZ ;  /* 0x0000004f00067227 */ /* 0x000fe200078e00ff */
[----:B------:R-:W-:-:S03]  /*27c0*/  IABS R83, R4 ;  /* 0x0000000400537213 */ /* 0x000fc60000000000 */
[----:B------:R-:W-:Y:S01]  /*27d0*/  @!P6 IMAD.IADD R105, R105, 0x1, -R2 ;  /* 0x000000016969e824 */ /* 0x000fe200078e0a02 */
[C---:B------:R-:W-:Y:S01]  /*27e0*/  ISETP.GT.U32.AND P6, PT, R2.reuse, R109, PT ;  /* 0x0000006d0200720c */ /* 0x040fe20003fc4070 */
[C---:B------:R-:W-:Y:S02]  /*27f0*/  IMAD R131, R2.reuse, R8, R131 ;  /* 0x0000000802837224 */ /* 0x040fe400078e0283 */
[----:B------:R-:W-:Y:S02]  /*2800*/  IMAD.MOV R6, RZ, RZ, -R6 ;  /* 0x000000ffff067224 */ /* 0x000fe400078e0a06 */
[----:B------:R-:W-:Y:S01]  /*2810*/  @!P3 IMAD.IADD R117, R117, 0x1, -R2 ;  /* 0x000000017575b824 */ /* 0x000fe200078e0a02 */
[C---:B------:R-:W-:Y:S01]  /*2820*/  ISETP.GT.U32.AND P3, PT, R2.reuse, R131, PT ;  /* 0x000000830200720c */ /* 0x040fe20003f64070 */
        /* <DEDUP_REMOVED lines=8> */
[----:B------:R-:W-:Y:S02]  /*28b0*/  IMAD.MOV R4, RZ, RZ, -R4 ;  /* 0x000000ffff047224 */ /* 0x000fe400078e0a04 */
[----:B------:R-:W-:Y:S01]  /*28c0*/  @!P6 IMAD.IADD R109, R109, 0x1, -R2 ;  /* 0x000000016d6de824 */ /* 0x000fe200078e0a02 */
[C---:B------:R-:W-:Y:S01]  /*28d0*/  ISETP.GT.U32.AND P6, PT, R2.reuse, R121, PT ;  /* 0x000000790200720c */ /* 0x040fe20003fc4070 */
[----:B------:R-:W-:-:S02]  /*28e0*/  IMAD R83, R2, R4, R83 ;  /* 0x0000000402537224 */ /* 0x000fc400078e0253 */
[----:B------:R-:W-:Y:S02]  /*28f0*/  IMAD.U32 R4, RZ, RZ, UR22 ;  /* 0x00000016ff047e24 */ /* 0x000fe4000f8e00ff */
[--C-:B------:R-:W-:Y:S01]  /*2900*/  @!P2 IMAD.IADD R115, R115, 0x1, -R2.reuse ;  /* 0x000000017373a824 */ /* 0x100fe200078e0a02 */
[C---:B------:R-:W-:Y:S01]  /*2910*/  ISETP.GT.U32.AND P2, PT, R2.reuse, R129, PT ;  /* 0x000000810200720c */ /* 0x040fe20003f44070 */
[--C-:B------:R-:W-:Y:S01]  /*2920*/  @!P3 IMAD.IADD R131, R131, 0x1, -R2.reuse ;  /* 0x000000018383b824 */ /* 0x100fe200078e0a02 */
[----:B------:R-:W-:Y:S01]  /*2930*/  IABS R85, R4 ;  /* 0x0000000400557213 */ /* 0x000fe20000000000 */
[--C-:B------:R-:W-:Y:S01]  /*2940*/  @!P1 IMAD.IADD R71, R71, 0x1, -R2.reuse ;  /* 0x0000000147479824 */ /* 0x100fe200078e0a02 */
[----:B------:R-:W-:Y:S01]  /*2950*/  ISETP.LE.AND P1, PT, RZ, UR20, PT ;  /* 0x00000014ff007c0c */ /* 0x000fe2000bf23270 */
[--C-:B------:R-:W-:Y:S01]  /*2960*/  @!P4 IMAD.IADD R123, R123, 0x1, -R2.reuse ;  /* 0x000000017b7bc824 */ /* 0x100fe200078e0a02 */
[C---:B------:R-:W-:Y:S01]  /*2970*/  ISETP.GT.U32.AND P4, PT, R2.reuse, R77, PT ;  /* 0x0000004d0200720c */ /* 0x040fe20003f84070 */
[----:B------:R-:W-:Y:S01]  /*2980*/  UIADD3 UR20, UR4, 0x158, URZ ;  /* 0x0000015804147890 */ /* 0x000fe2000fffe03f */
[----:B------:R-:W-:Y:S01]  /*2990*/  @!P5 IMAD.IADD R79, R79, 0x1, -R2 ;  /* 0x000000014f4fd824 */ /* 0x000fe200078e0a02 */
[----:B------:R-:W-:Y:S01]  /*29a0*/  ISETP.GT.U32.AND P5, PT, R2, R131, PT ;  /* 0x000000830200720c */ /* 0x000fe20003fa4070 */
[----:B------:R-:W-:Y:S01]  /*29b0*/  IMAD.HI.U32 R4, R0, R85, RZ ;  /* 0x0000005500047227 */ /* 0x000fe200078e00ff */
[----:B------:R-:W-:-:S03]  /*29c0*/  ISETP.GT.U32.AND P3, PT, R2, R83, PT ;  /* 0x000000530200720c */ /* 0x000fc60003f64070 */
[----:B------:R-:W-:Y:S01]  /*29d0*/  @!P6 IMAD.IADD R121, R121, 0x1, -R2 ;  /* 0x000000017979e824 */ /* 0x000fe200078e0a02 */
[C---:B------:R-:W-:Y:S01]  /*29e0*/  ISETP.GT.U32.AND P6, PT, R2.reuse, R123, PT ;  /* 0x0000007b0200720c */ /* 0x040fe20003fc4070 */
[----:B------:R-:W-:Y:S02]  /*29f0*/  IMAD.U32 R8, RZ, RZ, UR20 ;  /* 0x00000014ff087e24 */ /* 0x000fe4000f8e00ff */
[----:B------:R-:W-:Y:S02]  /*2a00*/  IMAD.MOV R4, RZ, RZ, -R4 ;  /* 0x000000ffff047224 */ /* 0x000fe400078e0a04 */
[--C-:B------:R-:W-:Y:S01]  /*2a10*/  @!P2 IMAD.IADD R129, R129, 0x1, -R2.reuse ;  /* 0x000000018181a824 */ /* 0x100fe200078e0a02 */
[----:B------:R-:W-:Y:S01]  /*2a20*/  IABS R89, R8 ;  /* 0x0000000800597213 */ /* 0x000fe20000000000 */
[C---:B------:R-:W-:Y:S01]  /*2a30*/  IMAD R85, R2.reuse, R4, R85 ;  /* 0x0000000402557224 */ /* 0x040fe200078e0255 */
[C---:B------:R-:W-:Y:S01]  /*2a40*/  ISETP.GT.U32.AND P2, PT, R2.reuse, R125, PT ;  /* 0x0000007d0200720c */ /* 0x040fe20003f44070 */
[--C-:B------:R-:W-:Y:S01]  /*2a50*/  @!P4 IMAD.IADD R77, R77, 0x1, -R2.reuse ;  /* 0x000000014d4dc824 */ /* 0x100fe200078e0a02 */
[C---:B------:R-:W-:Y:S01]  /*2a60*/  ISETP.GT.U32.AND P4, PT, R2.reuse, R129, PT ;  /* 0x000000810200720c */ /* 0x040fe20003f84070 */
[----:B------:R-:W-:Y:S01]  /*2a70*/  @!P5 IMAD.IADD R131, R131, 0x1, -R2 ;  /* 0x000000018383d824 */ /* 0x000fe200078e0a02 */
[----:B------:R-:W-:Y:S01]  /*2a80*/  ISETP.GT.U32.AND P5, PT, R2, R85, PT ;  /* 0x000000550200720c */ /* 0x000fe20003fa4070 */
[----:B------:R-:W-:-:S04]  /*2a90*/  IMAD.HI.U32 R8, R0, R89, RZ ;  /* 0x0000005900087227 */ /* 0x000fc800078e00ff */
[----:B------:R-:W-:Y:S01]  /*2aa0*/  @!P6 IMAD.IADD R123, R123, 0x1, -R2 ;  /* 0x000000017b7be824 */ /* 0x000fe200078e0a02 */
[C---:B------:R-:W-:Y:S01]  /*2ab0*/  ISETP.GT.U32.AND P6, PT, R2.reuse, R77, PT ;  /* 0x0000004d0200720c */ /* 0x040fe20003fc4070 */
[----:B------:R-:W-:Y:S02]  /*2ac0*/  IMAD.U32 R6, RZ, RZ, UR21 ;  /* 0x00000015ff067e24 */ /* 0x000fe4000f8e00ff */
[----:B------:R-:W-:Y:S02]  /*2ad0*/  IMAD.MOV R8, RZ, RZ, -R8 ;  /* 0x000000ffff087224 */ /* 0x000fe400078e0a08 */
[--C-:B------:R-:W-:Y:S01]  /*2ae0*/  @!P2 IMAD.IADD R125, R125, 0x1, -R2.reuse ;  /* 0x000000017d7da824 */ /* 0x100fe200078e0a02 */
[----:B------:R-:W-:Y:S01]  /*2af0*/  IABS R87, R6 ;  /* 0x0000000600577213 */ /* 0x000fe20000000000 */
[C---:B------:R-:W-:Y:S01]  /*2b00*/  IMAD R89, R2.reuse, R8, R89 ;  /* 0x0000000802597224 */ /* 0x040fe200078e0259 */
[----:B------:R-:W-:Y:S01]  /*2b10*/  ISETP.LE.AND P2, PT, RZ, UR19, PT ;  /* 0x00000013ff007c0c */ /* 0x000fe2000bf43270 */
[----:B------:R-:W-:Y:S01]  /*2b20*/  UIADD3 UR19, UR4, 0x138, URZ ;  /* 0x0000013804137890 */ /* 0x000fe2000fffe03f */
[----:B------:R-:W-:Y:S01]  /*2b30*/  @!P0 IMAD.MOV R43, RZ, RZ, -R43 ;  /* 0x000000ffff2b8224 */ /* 0x000fe200078e0a2b */
[C---:B------:R-:W-:Y:S01]  /*2b40*/  ISETP.GT.U32.AND P0, PT, R2.reuse, R79, PT ;  /* 0x0000004f0200720c */ /* 0x040fe20003f04070 */
[----:B------:R-:W-:Y:S01]  /*2b50*/  @!P5 IMAD.IADD R85, R85, 0x1, -R2 ;  /* 0x000000015555d824 */ /* 0x000fe200078e0a02 */
[----:B------:R-:W-:Y:S01]  /*2b60*/  ISETP.GT.U32.AND P5, PT, R2, R89, PT ;  /* 0x000000590200720c */ /* 0x000fe20003fa4070 */
[----:B------:R-:W-:-:S04]  /*2b70*/  IMAD.HI.U32 R6, R0, R87, RZ ;  /* 0x0000005700067227 */ /* 0x000fc800078e00ff */
[--C-:B------:R-:W-:Y:S01]  /*2b80*/  @!P4 IMAD.IADD R129, R129, 0x1, -R2.reuse ;  /* 0x000000018181c824 */ /* 0x100fe200078e0a02 */
[----:B------:R-:W-:Y:S01]  /*2b90*/  ISETP.LE.AND P4, PT, RZ, UR18, PT ;  /* 0x00000012ff007c0c */ /* 0x000fe2000bf83270 */
[----:B------:R-:W-:Y:S01]  /*2ba0*/  @!P6 IMAD.IADD R77, R77, 0x1, -R2 ;  /* 0x000000014d4de824 */ /* 0x000fe200078e0a02 */
[----:B------:R-:W-:Y:S01]  /*2bb0*/  ISETP.LE.AND P6, PT, RZ, UR17, PT ;  /* 0x00000011ff007c0c */ /* 0x000fe2000bfc3270 */
[----:B------:R-:W-:Y:S01]  /*2bc0*/  UIADD3 UR18, UR4, 0x118, URZ ;  /* 0x0000011804127890 */ /* 0x000fe2000fffe03f */
[----:B------:R-:W-:Y:S01]  /*2bd0*/  IMAD.U32 R4, RZ, RZ, UR19 ;  /* 0x00000013ff047e24 */ /* 0x000fe2000f8e00ff */
[----:B------:R-:W-:Y:S01]  /*2be0*/  UIADD3 UR17, UR4, 0xf8, URZ ;  /* 0x000000f804117890 */ /* 0x000fe2000fffe03f */
[----:B------:R-:W-:Y:S02]  /*2bf0*/  IMAD.MOV R6, RZ, RZ, -R6 ;  /* 0x000000ffff067224 */ /* 0x000fe400078e0a06 */
[----:B------:R-:W-:Y:S01]  /*2c00*/  @!P3 IMAD.IADD R83, R83, 0x1, -R2 ;  /* 0x000000015353b824 */ /* 0x000fe200078e0a02 */
[----:B------:R-:W-:Y:S01]  /*2c10*/  IABS R91, R4 ;  /* 0x00000004005b7213 */ /* 0x000fe20000000000 */
[----:B------:R-:W-:-:S02]  /*2c20*/  IMAD R87, R2, R6, R87 ;  /* 0x0000000602577224 */ /* 0x000fc400078e0257 */
[----:B------:R-:W-:Y:S01]  /*2c30*/  IMAD.U32 R6, RZ, RZ, UR18 ;  /* 0x00000012ff067e24 */ /* 0x000fe2000f8e00ff */
[C---:B------:R-:W-:Y:S01]  /*2c40*/  ISETP.GT.U32.AND P3, PT, R2.reuse, R83, PT ;  /* 0x000000530200720c */ /* 0x040fe20003f64070 */
[----:B------:R-:W-:Y:S02]  /*2c50*/  IMAD.U32 R4, RZ, RZ, UR17 ;  /* 0x00000011ff047e24 */ /* 0x000fe4000f8e00ff */
[--C-:B------:R-:W-:Y:S01]  /*2c60*/  @!P0 IMAD.IADD R79, R79, 0x1, -R2.reuse ;  /* 0x000000014f4f8824 */ /* 0x100fe200078e0a02 */
[----:B------:R-:W-:Y:S01]  /*2c70*/  ISETP.GT.U32.AND P0, PT, R2, R87, PT ;  /* 0x000000570200720c */ /* 0x000fe20003f04070 */
[----:B------:R-:W-:Y:S01]  /*2c80*/  @!P1 IMAD.MOV R37, RZ, RZ, -R37 ;  /* 0x000000ffff259224 */ /* 0x000fe200078e0a25 */
[----:B------:R-:W-:Y:S01]  /*2c90*/  IABS R93, R6 ;  /* 0x00000006005d7213 */ /* 0x000fe20000000000 */
[----:B------:R-:W-:Y:S01]  /*2ca0*/  @!P5 IMAD.IADD R89, R89, 0x1, -R2 ;  /* 0x000000015959d824 */ /* 0x000fe200078e0a02 */
[----:B------:R-:W-:Y:S01]  /*2cb0*/  IABS R95, R4 ;  /* 0x00000004005f7213 */ /* 0x000fe20000000000 */
[----:B------:R-:W-:Y:S01]  /*2cc0*/  IMAD.HI.U32 R4, R0, R91, RZ ;  /* 0x0000005b00047227 */ /* 0x000fe200078e00ff */
[----:B------:R-:W-:-:S02]  /*2cd0*/  ISETP.GT.U32.AND P1, PT, R2, R85, PT ;  /* 0x000000550200720c */ /* 0x000fc40003f24070 */
[----:B------:R-:W-:Y:S01]  /*2ce0*/  ISETP.GT.U32.AND P5, PT, R2, R89, PT ;  /* 0x000000590200720c */ /* 0x000fe20003fa4070 */
[----:B------:R-:W-:-:S04]  /*2cf0*/  IMAD.HI.U32 R6, R0, R93, RZ ;  /* 0x0000005d00067227 */ /* 0x000fc800078e00ff */
[----:B------:R-:W-:Y:S02]  /*2d00*/  IMAD.MOV R4, RZ, RZ, -R4 ;  /* 0x000000ffff047224 */ /* 0x000fe400078e0a04 */
[----:B------:R-:W-:Y:S02]  /*2d10*/  IMAD.MOV R6, RZ, RZ, -R6 ;  /* 0x000000ffff067224 */ /* 0x000fe400078e0a06 */
[C---:B------:R-:W-:Y:S02]  /*2d20*/  IMAD R91, R2.reuse, R4, R91 ;  /* 0x00000004025b7224 */ /* 0x040fe400078e025b */
[--C-:B------:R-:W-:Y:S02]  /*2d30*/  @!P0 IMAD.IADD R87, R87, 0x1, -R2.reuse ;  /* 0x0000000157578824 */ /* 0x100fe400078e0a02 */
[C---:B------:R-:W-:Y:S02]  /*2d40*/  IMAD R93, R2.reuse, R6, R93 ;  /* 0x00000006025d7224 */ /* 0x040fe400078e025d */
[--C-:B------:R-:W-:Y:S01]  /*2d50*/  @!P1 IMAD.IADD R85, R85, 0x1, -R2.reuse ;  /* 0x0000000155559824 */ /* 0x100fe200078e0a02 */
[----:B------:R-:W-:Y:S01]  /*2d60*/  ISETP.GT.U32.AND P1, PT, R2, R91, PT ;  /* 0x0000005b0200720c */ /* 0x000fe20003f24070 */
[----:B------:R-:W-:Y:S01]  /*2d70*/  @!P3 IMAD.IADD R83, R83, 0x1, -R2 ;  /* 0x000000015353b824 */ /* 0x000fe200078e0a02 */
[----:B------:R-:W-:Y:S01]  /*2d80*/  ISETP.LE.AND P3, PT, RZ, UR15, PT ;  /* 0x0000000fff007c0c */ /* 0x000fe2000bf63270 */
[----:B------:R-:W-:Y:S01]  /*2d90*/  UIADD3 UR15, UR4, 0xd8, URZ ;  /* 0x000000d8040f7890 */ /* 0x000fe2000fffe03f */
[----:B------:R-:W-:Y:S01]  /*2da0*/  IMAD.HI.U32 R4, R0, R95, RZ ;  /* 0x0000005f00047227 */ /* 0x000fe200078e00ff */
[----:B------:R-:W-:-:S03]  /*2db0*/  ISETP.GT.U32.AND P0, PT, R2, R87, PT ;  /* 0x000000570200720c */ /* 0x000fc60003f04070 */
[----:B------:R-:W-:Y:S01]  /*2dc0*/  @!P5 IMAD.IADD R89, R89, 0x1, -R2 ;  /* 0x000000015959d824 */ /* 0x000fe200078e0a02 */
[C---:B------:R-:W-:Y:S01]  /*2dd0*/  ISETP.GT.U32.AND P5, PT, R2.reuse, R93, PT ;  /* 0x0000005d0200720c */ /* 0x040fe20003fa4070 */
[----:B------:R-:W-:Y:S02]  /*2de0*/  IMAD.MOV R4, RZ, RZ, -R4 ;  /* 0x000000ffff047224 */ /* 0x000fe400078e0a04 */
[----:B------:R-:W-:Y:S02]  /*2df0*/  IMAD.U32 R8, RZ, RZ, UR15 ;  /* 0x0000000fff087e24 */ /* 0x000fe4000f8e00ff */
[C---:B------:R-:W-:Y:S02]  /*2e00*/  IMAD R95, R2.reuse, R4, R95 ;  /* 0x00000004025f7224 */ /* 0x040fe400078e025f */
[--C-:B------:R-:W-:Y:S01]  /*2e10*/  @!P1 IMAD.IADD R91, R91, 0x1, -R2.reuse ;  /* 0x000000015b5b9824 */ /* 0x100fe200078e0a02 */
[----:B------:R-:W-:Y:S01]  /*2e20*/  IABS R97, R8 ;  /* 0x0000000800617213 */ /* 0x000fe20000000000 */
[--C-:B------:R-:W-:Y:S01]  /*2e30*/  @!P0 IMAD.IADD R87, R87, 0x1, -R2.reuse ;  /* 0x0000000157578824 */ /* 0x100fe200078e0a02 */
[C---:B------:R-:W-:Y:S01]  /*2e40*/  ISETP.GT.U32.AND P1, PT, R2.reuse, R95, PT ;  /* 0x0000005f0200720c */ /* 0x040fe20003f24070 */
[----:B------:R-:W-:Y:S01]  /*2e50*/  @!P2 IMAD.MOV R27, RZ, RZ, -R27 ;  /* 0x000000ffff1ba224 */ /* 0x000fe200078e0a1b */
[----:B------:R-:W-:Y:S01]  /*2e60*/  ISETP.LE.AND P0, PT, RZ, UR14, PT ;  /* 0x0000000eff007c0c */ /* 0x000fe2000bf03270 */
[----:B------:R-:W-:Y:S01]  /*2e70*/  @!P5 IMAD.IADD R93, R93, 0x1, -R2 ;  /* 0x000000015d5dd824 */ /* 0x000fe200078e0a02 */
[----:B------:R-:W-:Y:S01]  /*2e80*/  ISETP.GT.U32.AND P5, PT, R2, R91, PT ;  /* 0x0000005b0200720c */ /* 0x000fe20003fa4070 */
[----:B------:R-:W-:Y:S01]  /*2e90*/  UIADD3 UR14, UR4, 0xb8, URZ ;  /* 0x000000b8040e7890 */ /* 0x000fe2000fffe03f */
[----:B------:R-:W-:Y:S01]  /*2ea0*/  IMAD.HI.U32 R4, R0, R97, RZ ;  /* 0x0000006100047227 */ /* 0x000fe200078e00ff */
[----:B------:R-:W-:Y:S01]  /*2eb0*/  ISETP.LE.AND P2, PT, RZ, UR13, PT ;  /* 0x0000000dff007c0c */ /* 0x000fe2000bf43270 */
[----:B------:R-:W-:-:S02]  /*2ec0*/  UIADD3 UR13, UR4, 0x98, URZ ;  /* 0x00000098040d7890 */ /* 0x000fc4000fffe03f */
[----:B------:R-:W-:Y:S02]  /*2ed0*/  IMAD.MOV R4, RZ, RZ, -R4 ;  /* 0x000000ffff047224 */ /* 0x000fe400078e0a04 */
[----:B------:R-:W-:Y:S02]  /*2ee0*/  IMAD.U32 R6, RZ, RZ, UR14 ;  /* 0x0000000eff067e24 */ /* 0x000fe4000f8e00ff */
[C---:B------:R-:W-:Y:S02]  /*2ef0*/  IMAD R97, R2.reuse, R4, R97 ;  /* 0x0000000402617224 */ /* 0x040fe400078e0261 */
[--C-:B------:R-:W-:Y:S01]  /*2f00*/  @!P1 IMAD.IADD R95, R95, 0x1, -R2.reuse ;  /* 0x000000015f5f9824 */ /* 0x100fe200078e0a02 */
[----:B------:R-:W-:Y:S01]  /*2f10*/  IABS R99, R6 ;  /* 0x0000000600637213 */ /* 0x000fe20000000000 */
[----:B------:R-:W-:Y:S01]  /*2f20*/  @!P5 IMAD.IADD R91, R91, 0x1, -R2 ;  /* 0x000000015b5bd824 */ /* 0x000fe200078e0a02 */
[C---:B------:R-:W-:Y:S01]  /*2f30*/  ISETP.GT.U32.AND P5, PT, R2.reuse, R97, PT ;  /* 0x000000610200720c */ /* 0x040fe20003fa4070 */
[----:B------:R-:W-:Y:S01]  /*2f40*/  @!P4 IMAD.MOV R29, RZ, RZ, -R29 ;  /* 0x000000ffff1dc224 */ /* 0x000fe200078e0a1d */
[----:B------:R-:W-:Y:S01]  /*2f50*/  ISETP.GT.U32.AND P1, PT, R2, R93, PT ;  /* 0x0000005d0200720c */ /* 0x000fe20003f24070 */
[----:B------:R-:W-:Y:S01]  /*2f60*/  IMAD.HI.U32 R4, R0, R99, RZ ;  /* 0x0000006300047227 */ /* 0x000fe200078e00ff */
[----:B------:R-:W-:-:S03]  /*2f70*/  ISETP.GT.U32.AND P4, PT, R2, R95, PT ;  /* 0x0000005f0200720c */ /* 0x000fc60003f84070 */
[----:B------:R-:W-:Y:S02]  /*2f80*/  IMAD.MOV R4, RZ, RZ, -R4 ;  /* 0x000000ffff047224 */ /* 0x000fe400078e0a04 */
[----:B------:R-:W-:Y:S02]  /*2f90*/  IMAD.U32 R6, RZ, RZ, UR13 ;  /* 0x0000000dff067e24 */ /* 0x000fe4000f8e00ff */
[C---:B------:R-:W-:Y:S02]  /*2fa0*/  IMAD R99, R2.reuse, R4, R99 ;  /* 0x0000000402637224 */ /* 0x040fe400078e0263 */
[--C-:B------:R-:W-:Y:S01]  /*2fb0*/  @!P5 IMAD.IADD R97, R97, 0x1, -R2.reuse ;  /* 0x000000016161d824 */ /* 0x100fe200078e0a02 */
[----:B------:R-:W-:Y:S01]  /*2fc0*/  IABS R101, R6 ;  /* 0x0000000600657213 */ /* 0x000fe20000000000 */
[--C-:B------:R-:W-:Y:S01]  /*2fd0*/  @!P1 IMAD.IADD R93, R93, 0x1, -R2.reuse ;  /* 0x000000015d5d9824 */ /* 0x100fe200078e0a02 */
[----:B------:R-:W-:Y:S01]  /*2fe0*/  ISETP.LE.AND P1, PT, RZ, UR12, PT ;  /* 0x0000000cff007c0c */ /* 0x000fe2000bf23270 */
[----:B------:R-:W-:Y:S01]  /*2ff0*/  @!P4 IMAD.IADD R95, R95, 0x1, -R2 ;  /* 0x000000015f5fc824 */ /* 0x000fe200078e0a02 */
[C---:B------:R-:W-:Y:S01]  /*3000*/  ISETP.GT.U32.AND P4, PT, R2.reuse, R99, PT ;  /* 0x000000630200720c */ /* 0x040fe20003f84070 */
[----:B------:R-:W-:Y:S01]  /*3010*/  UIADD3 UR12, UR4, 0x78, URZ ;  /* 0x00000078040c7890 */ /* 0x000fe2000fffe03f */
[----:B------:R-:W-:Y:S01]  /*3020*/  ISETP.GT.U32.AND P5, PT, R2, R97, PT ;  /* 0x000000610200720c */ /* 0x000fe20003fa4070 */
[----:B------:R-:W-:-:S04]  /*3030*/  IMAD.HI.U32 R4, R0, R101, RZ ;  /* 0x0000006500047227 */ /* 0x000fc800078e00ff */
[----:B------:R-:W-:Y:S02]  /*3040*/  IMAD.U32 R6, RZ, RZ, UR12 ;  /* 0x0000000cff067e24 */ /* 0x000fe4000f8e00ff */
[----:B------:R-:W-:Y:S02]  /*3050*/  IMAD.MOV R4, RZ, RZ, -R4 ;  /* 0x000000ffff047224 */ /* 0x000fe400078e0a04 */
[----:B------:R-:W-:Y:S01]  /*3060*/  @!P6 IMAD.MOV R17, RZ, RZ, -R17 ;  /* 0x000000ffff11e224 */ /* 0x000fe200078e0a11 */
[----:B------:R-:W-:Y:S01]  /*3070*/  IABS R103, R6 ;  /* 0x0000000600677213 */ /* 0x000fe20000000000 */
[C---:B------:R-:W-:Y:S02]  /*3080*/  IMAD R101, R2.reuse, R4, R101 ;  /* 0x0000000402657224 */ /* 0x040fe400078e0265 */
[--C-:B------:R-:W-:Y:S02]  /*3090*/  @!P4 IMAD.IADD R99, R99, 0x1, -R2.reuse ;  /* 0x000000016363c824 */ /* 0x100fe400078e0a02 */
[----:B------:R-:W-:Y:S01]  /*30a0*/  @!P5 IMAD.IADD R97, R97, 0x1, -R2 ;  /* 0x000000016161d824 */ /* 0x000fe200078e0a02 */
[----:B------:R-:W-:Y:S01]  /*30b0*/  ISETP.GT.U32.AND P5, PT, R2, R101, PT ;  /* 0x000000650200720c */ /* 0x000fe20003fa4070 */
[----:B------:R-:W-:Y:S01]  /*30c0*/  IMAD.HI.U32 R4, R0, R103, RZ ;  /* 0x0000006700047227 */ /* 0x000fe200078e00ff */
[----:B------:R-:W-:-:S03]  /*30d0*/  ISETP.GT.U32.AND P4, PT, R2, R99, PT ;  /* 0x000000630200720c */ /* 0x000fc60003f84070 */
[----:B------:R-:W-:Y:S02]  /*30e0*/  IMAD.MOV R4, RZ, RZ, -R4 ;  /* 0x000000ffff047224 */ /* 0x000fe400078e0a04 */
[----:B------:R-:W-:Y:S01]  /*30f0*/  @!P0 IMAD.MOV R7, RZ, RZ, -R7 ;  /* 0x000000ffff078224 */ /* 0x000fe200078e0a07 */
[----:B------:R-:W-:Y:S01]  /*3100*/  ISETP.LE.AND P0, PT, RZ, UR61, PT ;  /* 0x0000003dff007c0c */ /* 0x000fe2000bf03270 */
[C---:B------:R-:W-:Y:S02]  /*3110*/  IMAD R103, R2.reuse, R4, R103 ;  /* 0x0000000402677224 */ /* 0x040fe400078e0267 */
[----:B------:R-:W-:Y:S01]  /*3120*/  @!P2 IMAD.MOV R9, RZ, RZ, -R9 ;  /* 0x000000ffff09a224 */ /* 0x000fe200078e0a09 */
[----:B------:R-:W-:Y:S01]  /*3130*/  ISETP.LE.AND P2, PT, RZ, UR60, PT ;  /* 0x0000003cff007c0c */ /* 0x000fe2000bf43270 */
[--C-:B------:R-:W-:Y:S01]  /*3140*/  @!P5 IMAD.IADD R101, R101, 0x1, -R2.reuse ;  /* 0x000000016565d824 */ /* 0x100fe200078e0a02 */
[----:B------:R-:W-:Y:S01]  /*3150*/  ISETP.GT.U32.AND P5, PT, R2, R103, PT ;  /* 0x000000670200720c */ /* 0x000fe20003fa4070 */
[----:B------:R-:W-:Y:S01]  /*3160*/  @!P4 IMAD.IADD R99, R99, 0x1, -R2 ;  /* 0x000000016363c824 */ /* 0x000fe200078e0a02 */
[----:B------:R-:W-:Y:S01]  /*3170*/  ISETP.LE.AND P4, PT, RZ, UR7, PT ;  /* 0x00000007ff007c0c */ /* 0x000fe2000bf83270 */
[----:B------:R-:W-:Y:S01]  /*3180*/  UIADD3 UR7, UR4, 0x58, URZ ;  /* 0x0000005804077890 */ /* 0x000fe2000fffe03f */
[----:B------:R-:W-:Y:S01]  /*3190*/  @!P1 IMAD.MOV R11, RZ, RZ, -R11 ;  /* 0x000000ffff0b9224 */ /* 0x000fe200078e0a0b */
[----:B------:R-:W-:Y:S01]  /*31a0*/  ISETP.LE.AND P1, PT, RZ, UR59, PT ;  /* 0x0000003bff007c0c */ /* 0x000fe2000bf23270 */
[----:B------:R-:W-:-:S02]  /*31b0*/  IMAD.SHL.U32 R6, R184, 0x2, RZ ;  /* 0x00000002b8067824 */ /* 0x000fc400078e00ff */
[----:B------:R-:W-:Y:S01]  /*31c0*/  @!P0 IMAD.MOV R19, RZ, RZ, -R19 ;  /* 0x000000ffff138224 */ /* 0x000fe200078e0a13 */
[----:B------:R-:W-:Y:S01]  /*31d0*/  ISETP.LE.AND P0, PT, RZ, UR56, PT ;  /* 0x00000038ff007c0c */ /* 0x000fe2000bf03270 */
[----:B------:R-:W-:Y:S02]  /*31e0*/  IMAD.U32 R4, RZ, RZ, UR7 ;  /* 0x00000007ff047e24 */ /* 0x000fe4000f8e00ff */
[----:B------:R-:W-:Y:S01]  /*31f0*/  @!P2 IMAD.MOV R21, RZ, RZ, -R21 ;  /* 0x000000ffff15a224 */ /* 0x000fe200078e0a15 */
[----:B------:R-:W-:Y:S01]  /*3200*/  ISETP.LE.AND P2, PT, RZ, UR55, PT ;  /* 0x00000037ff007c0c */ /* 0x000fe2000bf43270 */
[----:B------:R-:W-:Y:S01]  /*3210*/  @!P5 IMAD.IADD R103, R103, 0x1, -R2 ;  /* 0x000000016767d824 */ /* 0x000fe200078e0a02 */
[----:B------:R-:W-:Y:S01]  /*3220*/  IABS R111, R4 ;  /* 0x00000004006f7213 */ /* 0x000fe20000000000 */
[----:B------:R-:W-:Y:S01]  /*3230*/  @!P4 IMAD.MOV R13, RZ, RZ, -R13 ;  /* 0x000000ffff0dc224 */ /* 0x000fe200078e0a0d */
[C---:B------:R-:W-:Y:S01]  /*3240*/  ISETP.GT.U32.AND P5, PT, R2.reuse, R101, PT ;  /* 0x000000650200720c */ /* 0x040fe20003fa4070 */
[----:B------:R-:W-:Y:S01]  /*3250*/  @!P1 IMAD.MOV R23, RZ, RZ, -R23 ;  /* 0x000000ffff179224 */ /* 0x000fe200078e0a17 */
[----:B------:R-:W-:Y:S01]  /*3260*/  ISETP.GT.U32.AND P6, PT, R2, R103, PT ;  /* 0x000000670200720c */ /* 0x000fe20003fc4070 */
[----:B------:R-:W-:Y:S01]  /*3270*/  IMAD.HI.U32 R4, R0, R111, RZ ;  /* 0x0000006f00047227 */ /* 0x000fe200078e00ff */
[----:B------:R-:W-:-:S02]  /*3280*/  ISETP.LE.AND P4, PT, RZ, UR58, PT ;  /* 0x0000003aff007c0c */ /* 0x000fc4000bf83270 */
[----:B------:R-:W-:Y:S01]  /*3290*/  ISETP.LE.AND P1, PT, RZ, UR54, PT ;  /* 0x00000036ff007c0c */ /* 0x000fe2000bf23270 */
[----:B------:R-:W-:Y:S02]  /*32a0*/  IMAD.MOV R4, RZ, RZ, -R4 ;  /* 0x000000ffff047224 */ /* 0x000fe400078e0a04 */
[----:B------:R-:W-:Y:S01]  /*32b0*/  @!P0 IMAD.MOV R33, RZ, RZ, -R33 ;  /* 0x000000ffff218224 */ /* 0x000fe200078e0a21 */
[----:B------:R-:W-:Y:S01]  /*32c0*/  ISETP.LE.AND P0, PT, RZ, UR51, PT ;  /* 0x00000033ff007c0c */ /* 0x000fe2000bf03270 */
[C---:B------:R-:W-:Y:S02]  /*32d0*/  IMAD R111, R2.reuse, R4, R111 ;  /* 0x00000004026f7224 */ /* 0x040fe400078e026f */
[--C-:B------:R-:W-:Y:S01]  /*32e0*/  @!P5 IMAD.IADD R101, R101, 0x1, -R2.reuse ;  /* 0x000000016565d824 */ /* 0x100fe200078e0a02 */
[----:B------:R-:W-:Y:S01]  /*32f0*/  ISETP.LE.AND P5, PT, RZ, UR6, PT ;  /* 0x00000006ff007c0c */ /* 0x000fe2000bfa3270 */
[----:B------:R-:W-:Y:S01]  /*3300*/  @!P6 IMAD.IADD R103, R103, 0x1, -R2 ;  /* 0x000000016767e824 */ /* 0x000fe200078e0a02 */
[----:B------:R-:W-:Y:S01]  /*3310*/  ISETP.GT.U32.AND P6, PT, R2, R111, PT ;  /* 0x0000006f0200720c */ /* 0x000fe20003fc4070 */
[----:B------:R-:W-:Y:S01]  /*3320*/  UIADD3 UR6, UR4, 0x38, URZ ;  /* 0x0000003804067890 */ /* 0x000fe2000fffe03f */
[----:B------:R-:W-:Y:S01]  /*3330*/  @!P4 IMAD.MOV R25, RZ, RZ, -R25 ;  /* 0x000000ffff19c224 */ /* 0x000fe200078e0a19 */
[----:B------:R-:W-:Y:S01]  /*3340*/  ISETP.LE.AND P4, PT, RZ, UR53, PT ;  /* 0x00000035ff007c0c */ /* 0x000fe2000bf83270 */
[----:B------:R-:W-:Y:S01]  /*3350*/  @!P2 IMAD.MOV R35, RZ, RZ, -R35 ;  /* 0x000000ffff23a224 */ /* 0x000fe200078e0a23 */
[----:B------:R-:W-:Y:S01]  /*3360*/  ISETP.LE.AND P2, PT, RZ, UR50, PT ;  /* 0x00000032ff007c0c */ /* 0x000fe2000bf43270 */
[----:B------:R-:W-:Y:S01]  /*3370*/  UIADD3 UR4, UR4, 0x18, URZ ;  /* 0x0000001804047890 */ /* 0x000fe2000fffe03f */
[----:B------:R-:W-:-:S02]  /*3380*/  IMAD.U32 R4, RZ, RZ, UR6 ;  /* 0x00000006ff047e24 */ /* 0x000fc4000f8e00ff */
[----:B------:R-:W-:Y:S01]  /*3390*/  @!P1 IMAD.MOV R39, RZ, RZ, -R39 ;  /* 0x000000ffff279224 */ /* 0x000fe200078e0a27 */
[----:B------:R-:W-:Y:S01]  /*33a0*/  ISETP.LE.AND P1, PT, RZ, UR49, PT ;  /* 0x00000031ff007c0c */ /* 0x000fe2000bf23270 */
[----:B------:R-:W-:Y:S01]  /*33b0*/  @!P5 IMAD.MOV R15, RZ, RZ, -R15 ;  /* 0x000000ffff0fd224 */ /* 0x000fe200078e0a0f */
[----:B------:R-:W-:Y:S01]  /*33c0*/  ISETP.LE.AND P5, PT, RZ, UR57, PT ;  /* 0x00000039ff007c0c */ /* 0x000fe2000bfa3270 */
[----:B------:R-:W-:Y:S01]  /*33d0*/  @!P6 IMAD.IADD R111, R111, 0x1, -R2 ;  /* 0x000000016f6fe824 */ /* 0x000fe200078e0a02 */
[----:B------:R-:W-:Y:S01]  /*33e0*/  IABS R119, R4 ;  /* 0x0000000400777213 */ /* 0x000fe20000000000 */
[----:B------:R-:W-:Y:S01]  /*33f0*/  @!P0 IMAD.MOV R47, RZ, RZ, -R47 ;  /* 0x000000ffff2f8224 */ /* 0x000fe200078e0a2f */
[----:B------:R-:W-:Y:S01]  /*3400*/  ISETP.LE.AND P0, PT, RZ, UR46, PT ;  /* 0x0000002eff007c0c */ /* 0x000fe2000bf03270 */
[----:B------:R-:W-:Y:S01]  /*3410*/  @!P4 IMAD.MOV R41, RZ, RZ, -R41 ;  /* 0x000000ffff29c224 */ /* 0x000fe200078e0a29 */
[----:B------:R-:W-:Y:S01]  /*3420*/  ISETP.GT.U32.AND P6, PT, R2, R111, PT ;  /* 0x0000006f0200720c */ /* 0x000fe20003fc4070 */
[----:B------:R-:W-:Y:S01]  /*3430*/  IMAD.HI.U32 R4, R0, R119, RZ ;  /* 0x0000007700047227 */ /* 0x000fe200078e00ff */
[----:B------:R-:W-:-:S03]  /*3440*/  ISETP.LE.AND P4, PT, RZ, UR48, PT ;  /* 0x00000030ff007c0c */ /* 0x000fc6000bf83270 */
[----:B------:R-:W-:Y:S02]  /*3450*/  IMAD.MOV R4, RZ, RZ, -R4 ;  /* 0x000000ffff047224 */ /* 0x000fe400078e0a04 */
[----:B------:R-:W-:Y:S01]  /*3460*/  @!P5 IMAD.MOV R31, RZ, RZ, -R31 ;  /* 0x000000ffff1fd224 */ /* 0x000fe200078e0a1f */
[----:B------:R-:W-:Y:S01]  /*3470*/  ISETP.LE.AND P5, PT, RZ, UR52, PT ;  /* 0x00000034ff007c0c */ /* 0x000fe2000bfa3270 */
[C---:B------:R-:W-:Y:S02]  /*3480*/  IMAD R119, R2.reuse, R4, R119 ;  /* 0x0000000402777224 */ /* 0x040fe400078e0277 */
[----:B------:R-:W-:Y:S01]  /*3490*/  @!P2 IMAD.MOV R49, RZ, RZ, -R49 ;  /* 0x000000ffff31a224 */ /* 0x000fe200078e0a31 */
[----:B------:R-:W-:Y:S01]  /*34a0*/  ISETP.LE.AND P2, PT, RZ, UR45, PT ;  /* 0x0000002dff007c0c */ /* 0x000fe2000bf43270 */
[----:B------:R-:W-:Y:S01]  /*34b0*/  @!P6 IMAD.IADD R111, R111, 0x1, -R2 ;  /* 0x000000016f6fe824 */ /* 0x000fe200078e0a02 */
[----:B------:R-:W-:Y:S01]  /*34c0*/  ISETP.GT.U32.AND P6, PT, R2, R119, PT ;  /* 0x000000770200720c */ /* 0x000fe20003fc4070 */
[----:B------:R-:W-:-:S02]  /*34d0*/  IMAD.U32 R4, RZ, RZ, UR4 ;  /* 0x00000004ff047e24 */ /* 0x000fc4000f8e00ff */
[----:B------:R-:W-:Y:S01]  /*34e0*/  @!P1 IMAD.MOV R51, RZ, RZ, -R51 ;  /* 0x000000ffff339224 */ /* 0x000fe200078e0a33 */
[----:B------:R-:W-:Y:S01]  /*34f0*/  ISETP.LE.AND P1, PT, RZ, UR44, PT ;  /* 0x0000002cff007c0c */ /* 0x000fe2000bf23270 */
[----:B------:R-:W-:Y:S01]  /*3500*/  @!P4 IMAD.MOV R53, RZ, RZ, -R53 ;  /* 0x000000ffff35c224 */ /* 0x000fe200078e0a35 */
[----:B------:R-:W-:Y:S01]  /*3510*/  IABS R127, R4 ;  /* 0x00000004007f7213 */ /* 0x000fe20000000000 */
[----:B------:R-:W-:Y:S01]  /*3520*/  @!P5 IMAD.MOV R45, RZ, RZ, -R45 ;  /* 0x000000ffff2dd224 */ /* 0x000fe200078e0a2d */
[----:B------:R-:W-:Y:S01]  /*3530*/  ISETP.LE.AND P5, PT, RZ, UR47, PT ;  /* 0x0000002fff007c0c */ /* 0x000fe2000bfa3270 */
[----:B------:R-:W-:Y:S01]  /*3540*/  @!P0 IMAD.MOV R57, RZ, RZ, -R57 ;  /* 0x000000ffff398224 */ /* 0x000fe200078e0a39 */
[----:B------:R-:W-:Y:S01]  /*3550*/  ISETP.LE.AND P4, PT, RZ, UR43, PT ;  /* 0x0000002bff007c0c */ /* 0x000fe2000bf83270 */
[----:B------:R-:W-:Y:S01]  /*3560*/  IMAD.HI.U32 R4, R0, R127, RZ ;  /* 0x0000007f00047227 */ /* 0x000fe200078e00ff */
[----:B------:R-:W-:-:S03]  /*3570*/  ISETP.LE.AND P0, PT, RZ, UR41, PT ;  /* 0x00000029ff007c0c */ /* 0x000fc6000bf03270 */
[----:B------:R-:W-:Y:S02]  /*3580*/  @!P6 IMAD.IADD R119, R119, 0x1, -R2 ;  /* 0x000000017777e824 */ /* 0x000fe400078e0a02 */
[----:B------:R-:W-:Y:S01]  /*3590*/  @!P2 IMAD.MOV R59, RZ, RZ, -R59 ;  /* 0x000000ffff3ba224 */ /* 0x000fe200078e0a3b */
[----:B------:R-:W-:Y:S01]  /*35a0*/  ISETP.LE.AND P2, PT, RZ, UR40, PT ;  /* 0x00000028ff007c0c */ /* 0x000fe2000bf43270 */
[----:B------:R-:W-:Y:S01]  /*35b0*/  IMAD.MOV R4, RZ, RZ, -R4 ;  /* 0x000000ffff047224 */ /* 0x000fe200078e0a04 */
[C---:B------:R-:W-:Y:S01]  /*35c0*/  ISETP.GT.U32.AND P6, PT, R2.reuse, R119, PT ;  /* 0x000000770200720c */ /* 0x040fe20003fc4070 */
[----:B------:R-:W-:Y:S01]  /*35d0*/  @!P5 IMAD.MOV R55, RZ, RZ, -R55 ;  /* 0x000000ffff37d224 */ /* 0x000fe200078e0a37 */
[----:B------:R-:W-:Y:S01]  /*35e0*/  ISETP.LE.AND P5, PT, RZ, UR42, PT ;  /* 0x0000002aff007c0c */ /* 0x000fe2000bfa3270 */
[C---:B------:R-:W-:Y:S02]  /*35f0*/  IMAD R127, R2.reuse, R4, R127 ;  /* 0x00000004027f7224 */ /* 0x040fe400078e027f */
[----:B------:R-:W-:Y:S01]  /*3600*/  @!P1 IMAD.MOV R61, RZ, RZ, -R61 ;  /* 0x000000ffff3d9224 */ /* 0x000fe200078e0a3d */
[----:B------:R-:W-:Y:S01]  /*3610*/  ISETP.LE.AND P1, PT, RZ, UR39, PT ;  /* 0x00000027ff007c0c */ /* 0x000fe2000bf23270 */
[----:B------:R-:W-:Y:S01]  /*3620*/  @!P4 IMAD.MOV R63, RZ, RZ, -R63 ;  /* 0x000000ffff3fc224 */ /* 0x000fe200078e0a3f */
[----:B------:R-:W-:Y:S01]  /*3630*/  ISETP.LE.AND P4, PT, RZ, UR38, PT ;  /* 0x00000026ff007c0c */ /* 0x000fe2000bf83270 */
[----:B------:R-:W-:Y:S01]  /*3640*/  @!P0 IMAD.MOV R67, RZ, RZ, -R67 ;  /* 0x000000ffff438224 */ /* 0x000fe200078e0a43 */
[----:B------:R-:W-:Y:S01]  /*3650*/  ISETP.LE.AND P0, PT, RZ, UR36, PT ;  /* 0x00000024ff007c0c */ /* 0x000fe2000bf03270 */
[----:B------:R-:W-:Y:S01]  /*3660*/  @!P2 IMAD.MOV R69, RZ, RZ, -R69 ;  /* 0x000000ffff45a224 */ /* 0x000fe200078e0a45 */
[----:B------:R-:W-:Y:S01]  /*3670*/  ISETP.LE.AND P2, PT, RZ, UR35, PT ;  /* 0x00000023ff007c0c */ /* 0x000fe2000bf43270 */
[----:B------:R-:W-:Y:S01]  /*3680*/  @!P6 IMAD.IADD R119, R119, 0x1, -R2 ;  /* 0x000000017777e824 */ /* 0x000fe200078e0a02 */
[----:B------:R-:W-:Y:S01]  /*3690*/  ISETP.GT.U32.AND P6, PT, R2, R127, PT ;  /* 0x0000007f0200720c */ /* 0x000fe20003fc4070 */
[----:B------:R-:W-:Y:S01]  /*36a0*/  @!P5 IMAD.MOV R65, RZ, RZ, -R65 ;  /* 0x000000ffff41d224 */ /* 0x000fe200078e0a41 */
[----:B------:R-:W-:Y:S01]  /*36b0*/  ISETP.LE.AND P5, PT, RZ, UR37, PT ;  /* 0x00000025ff007c0c */ /* 0x000fe2000bfa3270 */
        /* <DEDUP_REMOVED lines=9> */
[----:B------:R-:W-:Y:S01]  /*3750*/  @!P6 IMAD.IADD R127, R127, 0x1, -R2 ;  /* 0x000000017f7fe824 */ /* 0x000fe200078e0a02 */
[----:B------:R-:W-:Y:S01]  /*3760*/  ISETP.LE.AND P2, PT, RZ, UR30, PT ;  /* 0x0000001eff007c0c */ /* 0x000fe2000bf43270 */
[----:B------:R-:W-:Y:S01]  /*3770*/  @!P5 IMAD.MOV R75, RZ, RZ, -R75 ;  /* 0x000000ffff4bd224 */ /* 0x000fe200078e0a4b */
[----:B------:R-:W-:Y:S01]  /*3780*/  ISETP.LE.AND P5, PT, RZ, UR32, PT ;  /* 0x00000020ff007c0c */ /* 0x000fe2000bfa3270 */
[----:B------:R-:W-:Y:S01]  /*3790*/  IMAD.HI.U32 R0, R0, R133, RZ ;  /* 0x0000008500007227 */ /* 0x000fe200078e00ff */
[----:B------:R-:W-:-:S02]  /*37a0*/  ISETP.GT.U32.AND P6, PT, R2, R127, PT ;  /* 0x0000007f0200720c */ /* 0x000fc40003fc4070 */
[----:B------:R-:W-:Y:S01]  /*37b0*/  SHF.R.S32.HI R4, RZ, 0x1f, R183 ;  /* 0x0000001fff047819 */ /* 0x000fe200000114b7 */
[----:B------:R-:W-:Y:S02]  /*37c0*/  IMAD.MOV R0, RZ, RZ, -R0 ;  /* 0x000000ffff007224 */ /* 0x000fe400078e0a00 */
[----:B------:R-:W-:Y:S01]  /*37d0*/  @!P1 IMAD.MOV R109, RZ, RZ, -R109 ;  /* 0x000000ffff6d9224 */ /* 0x000fe200078e0a6d */
[----:B------:R-:W-:Y:S01]  /*37e0*/  ISETP.LE.AND P1, PT, RZ, UR29, PT ;  /* 0x0000001dff007c0c */ /* 0x000fe2000bf23270 */
[----:B------:R-:W-:Y:S01]  /*37f0*/  IMAD R133, R2, R0, R133 ;  /* 0x0000000002857224 */ /* 0x000fe200078e0285 */
[----:B------:R-:W-:Y:S01]  /*3800*/  LOP3.LUT R0, R184, 0xc0, RZ, 0xc0, !PT ;  /* 0x000000c0b8007812 */ /* 0x000fe200078ec0ff */
        /* <DEDUP_REMOVED lines=9> */
[C---:B------:R-:W-:Y:S01]  /*38a0*/  ISETP.GT.U32.AND P6, PT, R2.reuse, R133, PT ;  /* 0x000000850200720c */ /* 0x040fe20003fc4070 */
[----:B------:R-:W-:Y:S01]  /*38b0*/  @!P1 IMAD.MOV R123, RZ, RZ, -R123 ;  /* 0x000000ffff7b9224 */ /* 0x000fe200078e0a7b */
[----:B------:R-:W-:Y:S01]  /*38c0*/  ISETP.LE.AND P1, PT, RZ, UR24, PT ;  /* 0x00000018ff007c0c */ /* 0x000fe2000bf23270 */
[----:B------:R-:W-:Y:S01]  /*38d0*/  @!P3 IMAD.MOV R5, RZ, RZ, -R5 ;  /* 0x000000ffff05b224 */ /* 0x000fe200078e0a05 */
[----:B------:R-:W-:Y:S01]  /*38e0*/  SHF.R.U32.HI R135, RZ, 0x2, R0 ;  /* 0x00000002ff877819 */ /* 0x000fe20000011600 */
        /* <DEDUP_REMOVED lines=9> */
[----:B------:R-:W-:Y:S01]  /*3980*/  LOP3.LUT R0, R135, 0x1fe, R6, 0x78, !PT ;  /* 0x000001fe87007812 */ /* 0x000fe200078e7806 */
[----:B------:R-:W-:Y:S01]  /*3990*/  @!P1 IMAD.MOV R79, RZ, RZ, -R79 ;  /* 0x000000ffff4f9224 */ /* 0x000fe200078e0a4f */
[----:B------:R-:W-:Y:S01]  /*39a0*/  ISETP.LE.AND P1, PT, RZ, UR19, PT ;  /* 0x00000013ff007c0c */ /* 0x000fe2000bf23270 */
[----:B------:R-:W1:Y:S01]  /*39b0*/  LDC R6, c[0x0][0x240] ;  /* 0x00009000ff067b82 */ /* 0x000e620000000800 */
[----:B------:R-:W-:Y:S01]  /*39c0*/  ISETP.GT.U32.AND P6, PT, R2, R133, PT ;  /* 0x000000850200720c */ /* 0x000fe20003fc4070 */
        /* <DEDUP_REMOVED lines=8> */
[----:B0-----:R-:W-:Y:S01]  /*3a50*/  IMAD.SHL.U32 R184, R185, 0x20, RZ ;  /* 0x00000020b9b87824 */ /* 0x001fe200078e00ff */
[----:B------:R-:W-:Y:S01]  /*3a60*/  ISETP.NE.AND P3, PT, R81, RZ, PT ;  /* 0x000000ff5100720c */ /* 0x000fe20003f65270 */
[----:B------:R-:W-:Y:S01]  /*3a70*/  @!P1 IMAD.MOV R91, RZ, RZ, -R91 ;  /* 0x000000ffff5b9224 */ /* 0x000fe200078e0a5b */
[----:B------:R-:W-:Y:S01]  /*3a80*/  LEA.HI R183, R4, R183, RZ, 0x5 ;  /* 0x000000b704b77211 */ /* 0x000fe200078f28ff */
[----:B------:R-:W-:Y:S01]  /*3a90*/  @!P6 IMAD.IADD R133, R133, 0x1, -R2 ;  /* 0x000000018585e824 */ /* 0x000fe200078e0a02 */
[----:B------:R-:W-:Y:S01]  /*3aa0*/  LOP3.LUT R2, RZ, R81, RZ, 0x33, !PT ;  /* 0x00000051ff027212 */ /* 0x000fe200078e33ff */
[----:B------:R-:W-:Y:S01]  /*3ab0*/  @!P4 IMAD.MOV R93, RZ, RZ, -R93 ;  /* 0x000000ffff5dc224 */ /* 0x000fe200078e0a5d */
[----:B------:R-:W-:Y:S01]  /*3ac0*/  ISETP.LE.AND P1, PT, RZ, UR13, PT ;  /* 0x0000000dff007c0c */ /* 0x000fe2000bf23270 */
[----:B------:R-:W-:Y:S01]  /*3ad0*/  @!P5 IMAD.MOV R95, RZ, RZ, -R95 ;  /* 0x000000ffff5fd224 */ /* 0x000fe200078e0a5f */
[----:B------:R-:W-:Y:S01]  /*3ae0*/  SEL R4, R2, R25, !P3 ;  /* 0x0000001902047207 */ /* 0x000fe20005800000 */
[----:B------:R-:W-:Y:S01]  /*3af0*/  @!P0 IMAD.MOV R97, RZ, RZ, -R97 ;  /* 0x000000ffff618224 */ /* 0x000fe200078e0a61 */
[----:B------:R-:W0:Y:S01]  /*3b00*/  LDC.64 R24, c[0x0][0x218] ;  /* 0x00008600ff187b82 */ /* 0x000e220000000a00 */
[----:B------:R-:W-:Y:S01]  /*3b10*/  @!P2 IMAD.MOV R99, RZ, RZ, -R99 ;  /* 0x000000ffff63a224 */ /* 0x000fe200078e0a63 */
[----:B------:R-:W-:Y:S01]  /*3b20*/  ISETP.LE.AND P4, PT, RZ, UR12, PT ;  /* 0x0000000cff007c0c */ /* 0x000fe2000bf83270 */
[----:B-1----:R-:W-:Y:S01]  /*3b30*/  IMAD R160, R4, R6, RZ ;  /* 0x0000000604a07224 */ /* 0x002fe200078e02ff */
[----:B------:R-:W-:Y:S01]  /*3b40*/  ISETP.LE.AND P5, PT, RZ, UR7, PT ;  /* 0x00000007ff007c0c */ /* 0x000fe2000bfa3270 */
[----:B------:R-:W-:Y:S01]  /*3b50*/  IMAD R185, R223, R185, RZ ;  /* 0x000000b9dfb97224 */ /* 0x000fe200078e02ff */
[----:B------:R-:W-:Y:S01]  /*3b60*/  ISETP.LE.AND P0, PT, RZ, UR6, PT ;  /* 0x00000006ff007c0c */ /* 0x000fe2000bf03270 */
[----:B------:R-:W-:Y:S01]  /*3b70*/  IMAD R223, R222, R132, RZ ;  /* 0x00000084dedf7224 */ /* 0x000fe200078e02ff */
[----:B------:R-:W-:Y:S01]  /*3b80*/  ISETP.LE.AND P2, PT, RZ, UR4, PT ;  /* 0x00000004ff007c0c */ /* 0x000fe2000bf43270 */
[----:B------:R-:W-:Y:S01]  /*3b90*/  @!P1 IMAD.MOV R101, RZ, RZ, -R101 ;  /* 0x000000ffff659224 */ /* 0x000fe200078e0a65 */
[----:B------:R-:W-:Y:S01]  /*3ba0*/  ISETP.LE.AND P6, PT, RZ, UR5, PT ;  /* 0x00000005ff007c0c */ /* 0x000fe2000bfc3270 */
[----:B------:R-:W-:Y:S01]  /*3bb0*/  ULDC UR4, c[0x0][0x234] ;  /* 0x00008d0000047ab9 */ /* 0x000fe20000000800 */
[C---:B------:R-:W-:Y:S01]  /*3bc0*/  SEL R77, R2.reuse, R77, !P3 ;  /* 0x0000004d024d7207 */ /* 0x040fe20005800000 */
[----:B------:R-:W-:Y:S01]  /*3bd0*/  IMAD R189, R3, UR4, RZ ;  /* 0x0000000403bd7c24 */ /* 0x000fe2000f8e02ff */
[C---:B------:R-:W-:Y:S01]  /*3be0*/  SEL R43, R2.reuse, R43, !P3 ;  /* 0x0000002b022b7207 */ /* 0x040fe20005800000 */
[----:B------:R-:W-:Y:S01]  /*3bf0*/  @!P4 IMAD.MOV R103, RZ, RZ, -R103 ;  /* 0x000000ffff67c224 */ /* 0x000fe200078e0a67 */
        /* <DEDUP_REMOVED lines=9> */
[-C--:B------:R-:W-:Y:S01]  /*3c90*/  IMAD R77, R77, R6.reuse, RZ ;  /* 0x000000064d4d7224 */ /* 0x080fe200078e02ff */
        /* <DEDUP_REMOVED lines=110> */
[----:B------:R-:W-:Y:S01]  /*4380*/  SEL R2, R2, R133, !P3 ;  /* 0x0000008502027207 */ /* 0x000fe20005800000 */
[----:B------:R-:W-:Y:S01]  /*4390*/  IMAD R119, R119, R6, RZ ;  /* 0x0000000677777224 */ /* 0x000fe200078e02ff */
[----:B0-----:R-:W-:Y:S01]  /*43a0*/  LEA R247, P2, R77, R24, 0x1 ;  /* 0x000000184df77211 */ /* 0x001fe200078408ff */
[----:B------:R-:W-:Y:S01]  /*43b0*/  IMAD R123, R123, R6, RZ ;  /* 0x000000067b7b7224 */ /* 0x000fe200078e02ff */
[----:B------:R-:W-:Y:S01]  /*43c0*/  LEA R248, P4, R37, R24, 0x1 ;  /* 0x0000001825f87211 */ /* 0x000fe200078808ff */
[-C--:B------:R-:W-:Y:S01]  /*43d0*/  IMAD R246, R2, R6.reuse, RZ ;  /* 0x0000000602f67224 */ /* 0x080fe200078e02ff */
[-C--:B------:R-:W-:Y:S01]  /*43e0*/  LEA.HI.X.SX32 R187, R77, R25.reuse, 0x1, P2 ;  /* 0x000000194dbb7211 */ /* 0x080fe200010f0eff */
[----:B------:R-:W-:Y:S01]  /*43f0*/  IMAD R125, R125, R6, RZ ;  /* 0x000000067d7d7224 */ /* 0x000fe200078e02ff */
[----:B------:R-:W-:Y:S01]  /*4400*/  LEA R2, P3, R43, R24, 0x1 ;  /* 0x000000182b027211 */ /* 0x000fe200078608ff */
[----:B------:R-:W-:Y:S01]  /*4410*/  IMAD R127, R127, R6, RZ ;  /* 0x000000067f7f7224 */ /* 0x000fe200078e02ff */
[----:B------:R-:W-:Y:S01]  /*4420*/  LEA R250, P2, R17, R24, 0x1 ;  /* 0x0000001811fa7211 */ /* 0x000fe200078408ff */
[-C--:B------:R-:W-:Y:S01]  /*4430*/  IMAD R129, R129, R6.reuse, RZ ;  /* 0x0000000681817224 */ /* 0x080fe200078e02ff */
[-C--:B------:R-:W-:Y:S01]  /*4440*/  LEA.HI.X.SX32 R3, R37, R25.reuse, 0x1, P4 ;  /* 0x0000001925037211 */ /* 0x080fe200020f0eff */
[----:B------:R-:W-:Y:S01]  /*4450*/  IMAD R131, R131, R6, RZ ;  /* 0x0000000683837224 */ /* 0x000fe200078e02ff */
[-C--:B------:R-:W-:Y:S01]  /*4460*/  LEA.HI.X.SX32 R6, R43, R25.reuse, 0x1, P3 ;  /* 0x000000192b067211 */ /* 0x080fe200018f0eff */
[-C--:B------:R-:W-:Y:S01]  /*4470*/  IMAD R222, R195, R132.reuse, RZ ;  /* 0x00000084c3de7224 */ /* 0x080fe200078e02ff */
[-C--:B------:R-:W-:Y:S01]  /*4480*/  LEA.HI.X.SX32 R5, R17, R25.reuse, 0x1, P2 ;  /* 0x0000001911057211 */ /* 0x080fe200010f0eff */
[----:B------:R-:W-:Y:S01]  /*4490*/  IMAD R195, R194, R132, RZ ;  /* 0x00000084c2c37224 */ /* 0x000fe200078e02ff */
[----:B------:R-:W-:Y:S01]  /*44a0*/  LEA R13, P3, R8, R24, 0x1 ;  /* 0x00000018080d7211 */ /* 0x000fe200078608ff */
[----:B------:R-:W-:Y:S01]  /*44b0*/  IMAD R194, R193, R132, RZ ;  /* 0x00000084c1c27224 */ /* 0x000fe200078e02ff */
[-C--:B------:R-:W-:Y:S01]  /*44c0*/  LEA R11, P2, R85, R24.reuse, 0x1 ;  /* 0x00000018550b7211 */ /* 0x080fe200078408ff */
[----:B------:R-:W-:Y:S01]  /*44d0*/  UIADD3 UR4, UR8, 0x8000, URZ ;  /* 0x0000800008047890 */ /* 0x000fe2000fffe03f */
[----:B------:R-:W-:Y:S01]  /*44e0*/  LEA R251, P4, R83, R24, 0x1 ;  /* 0x0000001853fb7211 */ /* 0x000fe200078808ff */
[----:B------:R-:W-:Y:S01]  /*44f0*/  IMAD R193, R192, R132, RZ ;  /* 0x00000084c0c17224 */ /* 0x000fe200078e02ff */
[----:B------:R-:W-:Y:S01]  /*4500*/  LEA R249, P6, R79, R24, 0x1 ;  /* 0x000000184ff97211 */ /* 0x000fe200078c08ff */
[----:B------:R0:W-:Y:S01]  /*4510*/  STL [R1], R11 ;  /* 0x0000000b01007387 */ /* 0x0001e20000100800 */
[-C--:B------:R-:W-:Y:S01]  /*4520*/  LEA.HI.X.SX32 R15, R8, R25.reuse, 0x1, P3 ;  /* 0x00000019080f7211 */ /* 0x080fe200018f0eff */
[----:B------:R-:W-:Y:S01]  /*4530*/  IMAD R192, R186, R132, RZ ;  /* 0x00000084bac07224 */ /* 0x000fe200078e02ff */
[-C--:B------:R-:W-:Y:S01]  /*4540*/  LEA.HI.X.SX32 R8, R83, R25.reuse, 0x1, P4 ;  /* 0x0000001953087211 */ /* 0x080fe200020f0eff */
[----:B------:R-:W-:Y:S01]  /*4550*/  ULDC.64 UR6, c[0x0][0x210] ;  /* 0x0000840000067ab9 */ /* 0x000fe20000000a00 */
[----:B------:R-:W-:Y:S01]  /*4560*/  LEA.HI.X.SX32 R4, R79, R25, 0x1, P6 ;  /* 0x000000194f047211 */ /* 0x000fe200030f0eff */
[----:B------:R-:W-:Y:S01]  /*4570*/  USHF.R.U32.HI UR4, URZ, 0x4, UR4 ;  /* 0x000000043f047899 */ /* 0x000fe20008011604 */
[----:B------:R-:W-:-:S02]  /*4580*/  LEA R252, P6, R14, R24, 0x1 ;  /* 0x000000180efc7211 */ /* 0x000fc400078c08ff */
[----:B------:R-:W-:Y:S02]  /*4590*/  CS2R R36, SRZ ;  /* 0x0000000000247805 */ /* 0x000fe4000001ff00 */
[CC--:B------:R-:W-:Y:S01]  /*45a0*/  LEA R10, P1, R29.reuse, R24.reuse, 0x1 ;  /* 0x000000181d0a7211 */ /* 0x0c0fe200078208ff */
[----:B------:R-:W-:Y:S01]  /*45b0*/  USGXT.U32 UR4, UR4, 0xe ;  /* 0x0000000e0404789a */ /* 0x000fe20008000000 */
[----:B0-----:R-:W-:Y:S02]  /*45c0*/  LEA R11, P4, R26, R24, 0x1 ;  /* 0x000000181a0b7211 */ /* 0x001fe400078808ff */
[----:B------:R-:W-:Y:S02]  /*45d0*/  CS2R R42, SRZ ;  /* 0x00000000002a7805 */ /* 0x000fe4000001ff00 */
[----:B------:R-:W-:Y:S02]  /*45e0*/  LEA.HI.X.SX32 R12, R29, R25, 0x1, P1 ;  /* 0x000000191d0c7211 */ /* 0x000fe400008f0eff */
[----:B------:R-:W-:-:S02]  /*45f0*/  CS2R R28, SRZ ;  /* 0x00000000001c7805 */ /* 0x000fc4000001ff00 */
[CC--:B------:R-:W-:Y:S01]  /*4600*/  LEA R19, P1, R20.reuse, R24.reuse, 0x1 ;  /* 0x0000001814137211 */ /* 0x0c0fe200078208ff */
[----:B------:R0:W-:Y:S01]  /*4610*/  STL [R1+0x4], R11 ;  /* 0x0000040b01007387 */ /* 0x0001e20000100800 */
[C---:B------:R-:W-:Y:S02]  /*4620*/  LEA R7, P5, R27.reuse, R24, 0x1 ;  /* 0x000000181b077211 */ /* 0x040fe400078a08ff */
[----:B------:R-:W-:Y:S02]  /*4630*/  CS2R R76, SRZ ;  /* 0x00000000004c7805 */ /* 0x000fe4000001ff00 */
[-C--:B------:R-:W-:Y:S02]  /*4640*/  LEA.HI.X.SX32 R21, R20, R25.reuse, 0x1, P1 ;  /* 0x0000001914157211 */ /* 0x080fe400008f0eff */
[----:B------:R-:W-:Y:S02]  /*4650*/  CS2R R78, SRZ ;  /* 0x00000000004e7805 */ /* 0x000fe4000001ff00 */
[----:B------:R-:W-:-:S02]  /*4660*/  LEA.HI.X.SX32 R9, R27, R25, 0x1, P5 ;  /* 0x000000191b097211 */ /* 0x000fc400028f0eff */
[----:B------:R-:W-:Y:S02]  /*4670*/  CS2R R80, SRZ ;  /* 0x0000000000507805 */ /* 0x000fe4000001ff00 */
[-C--:B------:R-:W-:Y:S02]  /*4680*/  LEA R16, P5, R18, R24.reuse, 0x1 ;  /* 0x0000001812107211 */ /* 0x080fe400078a08ff */
[----:B------:R-:W-:Y:S02]  /*4690*/  CS2R R82, SRZ ;  /* 0x0000000000527805 */ /* 0x000fe4000001ff00 */
[----:B------:R-:W-:Y:S02]  /*46a0*/  LEA R22, P3, R152, R24, 0x1 ;  /* 0x0000001898167211 */ /* 0x000fe400078608ff */
[----:B------:R-:W-:Y:S02]  /*46b0*/  CS2R R132, SRZ ;  /* 0x0000000000847805 */ /* 0x000fe4000001ff00 */
[----:B0-----:R-:W-:-:S02]  /*46c0*/  LEA.HI.X.SX32 R11, R14, R25, 0x1, P6 ;  /* 0x000000190e0b7211 */ /* 0x001fc400030f0eff */
[----:B------:R-:W-:Y:S02]  /*46d0*/  CS2R R134, SRZ ;  /* 0x0000000000867805 */ /* 0x000fe4000001ff00 */
[-C--:B------:R-:W-:Y:S01]  /*46e0*/  LEA R14, P6, R87, R24.reuse, 0x1 ;  /* 0x00000018570e7211 */ /* 0x080fe200078c08ff */
[----:B------:R-:W-:Y:S01]  /*46f0*/  UMOV UR12, 0x80 ;  /* 0x00000080000c7882 */ /* 0x000fe20000000000 */
[-C--:B------:R-:W-:Y:S01]  /*4700*/  LEA.HI.X.SX32 R18, R18, R25.reuse, 0x1, P5 ;  /* 0x0000001912127211 */ /* 0x080fe200028f0eff */
[----:B------:R-:W-:Y:S01]  /*4710*/  UMOV UR13, 0x40000040 ;  /* 0x40000040000d7882 */ /* 0x000fe20000000000 */
[CC--:B------:R-:W-:Y:S01]  /*4720*/  LEA R153, P5, R155.reuse, R24.reuse, 0x1 ;  /* 0x000000189b997211 */ /* 0x0c0fe200078a08ff */
[----:B------:R0:W-:Y:S01]  /*4730*/  STL [R1+0x8], R14 ;  /* 0x0000080e01007387 */ /* 0x0001e20000100800 */
[-C--:B------:R-:W-:Y:S01]  /*4740*/  LEA.HI.X.SX32 R152, R152, R25.reuse, 0x1, P3 ;  /* 0x0000001998987211 */ /* 0x080fe200018f0eff */
[----:B------:R-:W-:Y:S01]  /*4750*/  UMOV UR5, URZ ;  /* 0x0000003f00057c82 */ /* 0x000fe20008000000 */
[----:B------:R-:W-:Y:S01]  /*4760*/  LEA.HI.X.SX32 R155, R155, R25, 0x1, P5 ;  /* 0x000000199b9b7211 */ /* 0x000fe200028f0eff */
[----:B------:R-:W-:Y:S01]  /*4770*/  UIADD3.64 UR12, UR4, UR12, URZ ;  /* 0x0000000c040c7297 */ /* 0x000fe2000fffe03f */
[-C--:B------:R-:W-:Y:S01]  /*4780*/  LEA R197, P5, R31, R24.reuse, 0x1 ;  /* 0x000000181fc57211 */ /* 0x080fe200078a08ff */
[----:B------:R-:W-:Y:S01]  /*4790*/  ULDC UR17, c[0x0][0x230] ;  /* 0x00008c0000117ab9 */ /* 0x000fe20000000800 */
[----:B------:R-:W-:-:S02]  /*47a0*/  LEA R156, P1, R158, R24, 0x1 ;  /* 0x000000189e9c7211 */ /* 0x000fc400078208ff */
[-C--:B------:R-:W-:Y:S02]  /*47b0*/  LEA.HI.X.SX32 R161, R31, R25.reuse, 0x1, P5 ;  /* 0x000000191fa17211 */ /* 0x080fe400028f0eff */
[----:B------:R-:W-:Y:S02]  /*47c0*/  CS2R R30, SRZ ;  /* 0x00000000001e7805 */ /* 0x000fe4000001ff00 */
[----:B0-----:R-:W-:Y:S02]  /*47d0*/  LEA.HI.X.SX32 R14, R85, R25, 0x1, P2 ;  /* 0x00000019550e7211 */ /* 0x001fe400010f0eff */
[----:B------:R-:W-:Y:S02]  /*47e0*/  CS2R R84, SRZ ;  /* 0x0000000000547805 */ /* 0x000fe4000001ff00 */
[-C--:B------:R-:W-:Y:S02]  /*47f0*/  LEA R17, P2, R23, R24.reuse, 0x1 ;  /* 0x0000001817117211 */ /* 0x080fe400078408ff */
[----:B------:R-:W-:-:S02]  /*4800*/  LEA R201, P5, R45, R24, 0x1 ;  /* 0x000000182dc97211 */ /* 0x000fc400078a08ff */
[-C--:B------:R-:W-:Y:S01]  /*4810*/  LEA.HI.X.SX32 R23, R23, R25.reuse, 0x1, P2 ;  /* 0x0000001917177211 */ /* 0x080fe200010f0eff */
[----:B------:R0:W-:Y:S01]  /*4820*/  STL [R1+0xc], R17 ;  /* 0x00000c1101007387 */ /* 0x0001e20000100800 */
[----:B------:R-:W-:Y:S02]  /*4830*/  LEA R159, P3, R160, R24, 0x1 ;  /* 0x00000018a09f7211 */ /* 0x000fe400078608ff */
[-C--:B------:R-:W-:Y:S02]  /*4840*/  LEA.HI.X.SX32 R165, R45, R25.reuse, 0x1, P5 ;  /* 0x000000192da57211 */ /* 0x080fe400028f0eff */
[----:B------:R-:W-:Y:S02]  /*4850*/  CS2R R44, SRZ ;  /* 0x00000000002c7805 */ /* 0x000fe4000001ff00 */
[-C--:B------:R-:W-:Y:S02]  /*4860*/  LEA.HI.X.SX32 R158, R158, R25.reuse, 0x1, P1 ;  /* 0x000000199e9e7211 */ /* 0x080fe400008f0eff */
[----:B------:R-:W-:-:S02]  /*4870*/  LEA.HI.X.SX32 R160, R160, R25, 0x1, P3 ;  /* 0x00000019a0a07211 */ /* 0x000fc400018f0eff */
[-C--:B------:R-:W-:Y:S02]  /*4880*/  LEA R207, P5, R53, R24.reuse, 0x1 ;  /* 0x0000001835cf7211 */ /* 0x080fe400078a08ff */
[-C--:B0-----:R-:W-:Y:S02]  /*4890*/  LEA.HI.X.SX32 R17, R26, R25.reuse, 0x1, P4 ;  /* 0x000000191a117211 */ /* 0x081fe400020f0eff */
[----:B------:R-:W-:Y:S02]  /*48a0*/  CS2R R26, SRZ ;  /* 0x00000000001a7805 */ /* 0x000fe4000001ff00 */
[-C--:B------:R-:W-:Y:S02]  /*48b0*/  LEA R20, P4, R89, R24.reuse, 0x1 ;  /* 0x0000001859147211 */ /* 0x080fe400078808ff */
[-C--:B------:R-:W-:Y:S02]  /*48c0*/  LEA R196, P1, R35, R24.reuse, 0x1 ;  /* 0x0000001823c47211 */ /* 0x080fe400078208ff */
[----:B------:R-:W-:Y:S01]  /*48d0*/  LEA R199, P3, R39, R24, 0x1 ;  /* 0x0000001827c77211 */ /* 0x000fe200078608ff */
[----:B------:R0:W-:Y:S01]  /*48e0*/  STL [R1+0x10], R20 ;  /* 0x0000101401007387 */ /* 0x0001e20000100800 */
[----:B------:R-:W-:-:S02]  /*48f0*/  LEA.HI.X.SX32 R162, R35, R25, 0x1, P1 ;  /* 0x0000001923a27211 */ /* 0x000fc400008f0eff */
[----:B------:R-:W-:Y:S02]  /*4900*/  CS2R R34, SRZ ;  /* 0x0000000000227805 */ /* 0x000fe4000001ff00 */
[-C--:B------:R-:W-:Y:S02]  /*4910*/  LEA.HI.X.SX32 R164, R39, R25.reuse, 0x1, P3 ;  /* 0x0000001927a47211 */ /* 0x080fe400018f0eff */
[----:B------:R-:W-:Y:S02]  /*4920*/  CS2R R38, SRZ ;  /* 0x0000000000267805 */ /* 0x000fe4000001ff00 */
[-C--:B------:R-:W-:Y:S02]  /*4930*/  LEA R203, P1, R47, R24.reuse, 0x1 ;  /* 0x000000182fcb7211 */ /* 0x080fe400078208ff */
[----:B------:R-:W-:Y:S02]  /*4940*/  LEA R205, P3, R51, R24, 0x1 ;  /* 0x0000001833cd7211 */ /* 0x000fe400078608ff */
[----:B------:R-:W-:-:S02]  /*4950*/  LEA.HI.X.SX32 R166, R47, R25, 0x1, P1 ;  /* 0x000000192fa67211 */ /* 0x000fc400008f0eff */
[----:B------:R-:W-:Y:S02]  /*4960*/  CS2R R46, SRZ ;  /* 0x00000000002e7805 */ /* 0x000fe4000001ff00 */
[-C--:B0-----:R-:W-:Y:S02]  /*4970*/  LEA.HI.X.SX32 R20, R87, R25.reuse, 0x1, P6 ;  /* 0x0000001957147211 */ /* 0x081fe400030f0eff */
[----:B------:R-:W-:Y:S02]  /*4980*/  CS2R R86, SRZ ;  /* 0x0000000000567805 */ /* 0x000fe4000001ff00 */
[----:B------:R-:W-:Y:S02]  /*4990*/  LEA R154, P6, R33, R24, 0x1 ;  /* 0x00000018219a7211 */ /* 0x000fe400078c08ff */
[----:B------:R-:W-:Y:S02]  /*49a0*/  LEA.HI.X.SX32 R167, R51, R25, 0x1, P3 ;  /* 0x0000001933a77211 */ /* 0x000fe400018f0eff */
[----:B------:R-:W-:-:S02]  /*49b0*/  CS2R R50, SRZ ;  /* 0x0000000000327805 */ /* 0x000fc4000001ff00 */
[-C--:B------:R-:W-:Y:S01]  /*49c0*/  LEA R209, P1, R57, R24.reuse, 0x1 ;  /* 0x0000001839d17211 */ /* 0x080fe200078208ff */
[----:B------:R0:W-:Y:S01]  /*49d0*/  STL [R1+0x14], R154 ;  /* 0x0000149a01007387 */ /* 0x0001e20000100800 */
[----:B------:R-:W-:Y:S02]  /*49e0*/  LEA R211, P3, R59, R24, 0x1 ;  /* 0x000000183bd37211 */ /* 0x000fe400078608ff */
[----:B------:R-:W-:Y:S02]  /*49f0*/  SHF.R.S32.HI R186, RZ, 0x1f, R185 ;  /* 0x0000001fffba7819 */ /* 0x000fe400000114b9 */
[----:B------:R-:W-:Y:S02]  /*4a00*/  LEA R188, P0, R189, UR6, 0x1 ;  /* 0x00000006bdbc7c11 */ /* 0x000fe4000f8008ff */
[C---:B------:R-:W-:Y:S01]  /*4a10*/  SHF.L.U64.HI R186, R185.reuse, 0x1, R186 ;  /* 0x00000001b9ba7819 */ /* 0x040fe200000102ba */
[----:B------:R-:W-:Y:S01]  /*4a20*/  IMAD.SHL.U32 R185, R185, 0x2, RZ ;  /* 0x00000002b9b97824 */ /* 0x000fe200078e00ff */
[----:B------:R-:W-:-:S02]  /*4a30*/  LEA.HI.X.SX32 R189, R189, UR7, 0x1, P0 ;  /* 0x00000007bdbd7c11 */ /* 0x000fc400080f0eff */
[CC--:B0-----:R-:W-:Y:S02]  /*4a40*/  LEA R154, P2, R91.reuse, R24.reuse, 0x1 ;  /* 0x000000185b9a7211 */ /* 0x0c1fe400078408ff */
[----:B------:R-:W-:Y:S02]  /*4a50*/  SHF.R.S32.HI R183, RZ, 0x5, R183 ;  /* 0x00000005ffb77819 */ /* 0x000fe400000114b7 */
[-C--:B------:R-:W-:Y:S01]  /*4a60*/  LEA.HI.X.SX32 R198, R91, R25.reuse, 0x1, P2 ;  /* 0x000000195bc67211 */ /* 0x080fe200010f0eff */
[----:B------:R0:W-:Y:S01]  /*4a70*/  STL [R1+0x18], R154 ;  /* 0x0000189a01007387 */ /* 0x0001e20000100800 */
[----:B------:R-:W-:Y:S02]  /*4a80*/  LEA R204, P2, R49, R24, 0x1 ;  /* 0x0000001831cc7211 */ /* 0x000fe400078408ff */
[----:B------:R-:W-:Y:S02]  /*4a90*/  CS2R R90, SRZ ;  /* 0x00000000005a7805 */ /* 0x000fe4000001ff00 */
[----:B0-----:R-:W-:-:S02]  /*4aa0*/  LEA.HI.X.SX32 R154, R89, R25, 0x1, P4 ;  /* 0x00000019599a7211 */ /* 0x001fc400020f0eff */
[----:B------:R-:W-:Y:S02]  /*4ab0*/  CS2R R88, SRZ ;  /* 0x0000000000587805 */ /* 0x000fe4000001ff00 */
[----:B------:R-:W-:-:S04]  /*4ac0*/  LEA R157, P4, R41, R24, 0x1 ;  /* 0x00000018299d7211 */ /* 0x000fc800078808ff */
[-C--:B------:R-:W-:Y:S01]  /*4ad0*/  LEA.HI.X.SX32 R200, R41, R25.reuse, 0x1, P4 ;  /* 0x0000001929c87211 */ /* 0x080fe200020f0eff */
[----:B------:R0:W-:Y:S01]  /*4ae0*/  STL [R1+0x1c], R157 ;  /* 0x00001c9d01007387 */ /* 0x0001e20000100800 */
[----:B------:R-:W-:Y:S02]  /*4af0*/  CS2R R40, SRZ ;  /* 0x0000000000287805 */ /* 0x000fe4000001ff00 */
[----:B0-----:R-:W-:Y:S02]  /*4b00*/  LEA.HI.X.SX32 R157, R33, R25, 0x1, P6 ;  /* 0x00000019219d7211 */ /* 0x001fe400030f0eff */
[----:B------:R-:W-:Y:S02]  /*4b10*/  CS2R R32, SRZ ;  /* 0x0000000000207805 */ /* 0x000fe4000001ff00 */
[----:B------:R-:W-:-:S04]  /*4b20*/  LEA R163, P6, R93, R24, 0x1 ;  /* 0x000000185da37211 */ /* 0x000fc800078c08ff */
[----:B------:R-:W-:Y:S01]  /*4b30*/  LEA.HI.X.SX32 R202, R93, R25, 0x1, P6 ;  /* 0x000000195dca7211 */ /* 0x000fe200030f0eff */
[----:B------:R0:W-:Y:S01]  /*4b40*/  STL [R1+0x20], R163 ;  /* 0x000020a301007387 */ /* 0x0001e20000100800 */
[----:B------:R-:W-:Y:S02]  /*4b50*/  CS2R R92, SRZ ;  /* 0x00000000005c7805 */ /* 0x000fe4000001ff00 */
[----:B0-----:R-:W-:-:S04]  /*4b60*/  LEA R163, P4, R95, R24, 0x1 ;  /* 0x000000185fa37211 */ /* 0x001fc800078808ff */
[-C--:B------:R-:W-:Y:S01]  /*4b70*/  LEA.HI.X.SX32 R206, R95, R25.reuse, 0x1, P4 ;  /* 0x000000195fce7211 */ /* 0x080fe200020f0eff */
[----:B------:R0:W-:Y:S01]  /*4b80*/  STL [R1+0x24], R163 ;  /* 0x000024a301007387 */ /* 0x0001e20000100800 */
[CC--:B------:R-:W-:Y:S02]  /*4b90*/  LEA R169, P4, R61.reuse, R24.reuse, 0x1 ;  /* 0x000000183da97211 */ /* 0x0c0fe400078808ff */
[----:B------:R-:W-:Y:S02]  /*4ba0*/  CS2R R94, SRZ ;  /* 0x00000000005e7805 */ /* 0x000fe4000001ff00 */
[----:B------:R-:W-:Y:S02]  /*4bb0*/  LEA.HI.X.SX32 R212, R61, R25, 0x1, P4 ;  /* 0x000000193dd47211 */ /* 0x000fe400020f0eff */
[----:B------:R-:W-:Y:S02]  /*4bc0*/  CS2R R60, SRZ ;  /* 0x00000000003c7805 */ /* 0x000fe4000001ff00 */
[----:B------:R-:W-:-:S02]  /*4bd0*/  LEA R172, P4, R101, R24, 0x1 ;  /* 0x0000001865ac7211 */ /* 0x000fc400078808ff */
[-C--:B0-----:R-:W-:Y:S02]  /*4be0*/  LEA R163, P6, R55, R24.reuse, 0x1 ;  /* 0x0000001837a37211 */ /* 0x081fe400078c08ff */
[-C--:B------:R-:W-:Y:S02]  /*4bf0*/  LEA.HI.X.SX32 R218, R101, R25.reuse, 0x1, P4 ;  /* 0x0000001965da7211 */ /* 0x080fe400020f0eff */
[----:B------:R-:W-:Y:S02]  /*4c00*/  CS2R R100, SRZ ;  /* 0x0000000000647805 */ /* 0x000fe4000001ff00 */
[----:B------:R-:W-:Y:S01]  /*4c10*/  LEA.HI.X.SX32 R208, R55, R25, 0x1, P6 ;  /* 0x0000001937d07211 */ /* 0x000fe200030f0eff */
[----:B------:R0:W-:Y:S01]  /*4c20*/  STL [R1+0x28], R163 ;  /* 0x000028a301007387 */ /* 0x0001e20000100800 */
[----:B------:R-:W-:Y:S02]  /*4c30*/  LEA R170, P6, R99, R24, 0x1 ;  /* 0x0000001863aa7211 */ /* 0x000fe400078c08ff */
[----:B------:R-:W-:-:S02]  /*4c40*/  CS2R R54, SRZ ;  /* 0x0000000000367805 */ /* 0x000fc4000001ff00 */
[-C--:B------:R-:W-:Y:S02]  /*4c50*/  LEA R175, P4, R107, R24.reuse, 0x1 ;  /* 0x000000186baf7211 */ /* 0x080fe400078808ff */
[-C--:B------:R-:W-:Y:S02]  /*4c60*/  LEA.HI.X.SX32 R214, R99, R25.reuse, 0x1, P6 ;  /* 0x0000001963d67211 */ /* 0x080fe400030f0eff */
[----:B------:R-:W-:Y:S02]  /*4c70*/  CS2R R98, SRZ ;  /* 0x0000000000627805 */ /* 0x000fe4000001ff00 */
[----:B------:R-:W-:Y:S02]  /*4c80*/  LEA R173, P6, R73, R24, 0x1 ;  /* 0x0000001849ad7211 */ /* 0x000fe400078c08ff */
[----:B------:R-:W-:Y:S02]  /*4c90*/  LEA.HI.X.SX32 R233, R107, R25, 0x1, P4 ;  /* 0x000000196be97211 */ /* 0x000fe400020f0eff */
[----:B------:R-:W-:-:S02]  /*4ca0*/  CS2R R106, SRZ ;  /* 0x00000000006a7805 */ /* 0x000fc4000001ff00 */
[-C--:B0-----:R-:W-:Y:S02]  /*4cb0*/  LEA.HI.X.SX32 R163, R49, R25.reuse, 0x1, P2 ;  /* 0x0000001931a37211 */ /* 0x081fe400010f0eff */
[----:B------:R-:W-:Y:S02]  /*4cc0*/  CS2R R48, SRZ ;  /* 0x0000000000307805 */ /* 0x000fe4000001ff00 */
[-C--:B------:R-:W-:Y:S02]  /*4cd0*/  LEA R168, P2, R97, R24.reuse, 0x1 ;  /* 0x0000001861a87211 */ /* 0x080fe400078408ff */
[-C--:B------:R-:W-:Y:S02]  /*4ce0*/  LEA.HI.X.SX32 R220, R73, R25.reuse, 0x1, P6 ;  /* 0x0000001949dc7211 */ /* 0x080fe400030f0eff */
[----:B------:R-:W-:Y:S02]  /*4cf0*/  CS2R R72, SRZ ;  /* 0x0000000000487805 */ /* 0x000fe4000001ff00 */
[----:B------:R-:W-:Y:S01]  /*4d00*/  LEA.HI.X.SX32 R210, R97, R25, 0x1, P2 ;  /* 0x0000001961d27211 */ /* 0x000fe200010f0eff */
[----:B------:R0:W-:Y:S01]  /*4d10*/  STL [R1+0x2c], R168 ;  /* 0x00002ca801007387 */ /* 0x0001e20000100800 */
[----:B------:R-:W-:-:S02]  /*4d20*/  LEA R171, P2, R67, R24, 0x1 ;  /* 0x0000001843ab7211 */ /* 0x000fc400078408ff */
[----:B------:R-:W-:Y:S02]  /*4d30*/  CS2R R96, SRZ ;  /* 0x0000000000607805 */ /* 0x000fe4000001ff00 */
[-C--:B------:R-:W-:Y:S01]  /*4d40*/  LEA R176, P6, R111, R24.reuse, 0x1 ;  /* 0x000000186fb07211 */ /* 0x080fe200078c08ff */
[----:B------:R1:W-:Y:S01]  /*4d50*/  STL [R1+0x30], R169 ;  /* 0x000030a901007387 */ /* 0x0003e20000100800 */
[----:B------:R-:W-:Y:S02]  /*4d60*/  LEA.HI.X.SX32 R216, R67, R25, 0x1, P2 ;  /* 0x0000001943d87211 */ /* 0x000fe400010f0eff */
[----:B------:R-:W-:Y:S02]  /*4d70*/  CS2R R66, SRZ ;  /* 0x0000000000427805 */ /* 0x000fe4000001ff00 */
[-C--:B------:R-:W-:Y:S01]  /*4d80*/  LEA R174, P2, R103, R24.reuse, 0x1 ;  /* 0x0000001867ae7211 */ /* 0x080fe200078408ff */
[----:B------:R2:W-:Y:S01]  /*4d90*/  STL [R1+0x34], R170 ;  /* 0x000034aa01007387 */ /* 0x0005e20000100800 */
[----:B------:R-:W-:-:S02]  /*4da0*/  LEA R178, P4, R119, R24, 0x1 ;  /* 0x0000001877b27211 */ /* 0x000fc400078808ff */
[-C--:B0-----:R-:W-:Y:S01]  /*4db0*/  LEA.HI.X.SX32 R168, R53, R25.reuse, 0x1, P5 ;  /* 0x0000001935a87211 */ /* 0x081fe200028f0eff */
[----:B------:R0:W-:Y:S01]  /*4dc0*/  STL [R1+0x38], R171 ;  /* 0x000038ab01007387 */ /* 0x0001e20000100800 */
[-C--:B------:R-:W-:Y:S02]  /*4dd0*/  LEA R213, P5, R63, R24.reuse, 0x1 ;  /* 0x000000183fd57211 */ /* 0x080fe400078a08ff */
[----:B------:R-:W-:Y:S02]  /*4de0*/  CS2R R52, SRZ ;  /* 0x0000000000347805 */ /* 0x000fe4000001ff00 */
[----:B------:R-:W-:Y:S01]  /*4df0*/  LEA.HI.X.SX32 R231, R103, R25, 0x1, P2 ;  /* 0x0000001967e77211 */ /* 0x000fe200010f0eff */
[----:B------:R-:W-:Y:S01]  /*4e00*/  STL [R1+0x3c], R172 ;  /* 0x00003cac01007387 */ /* 0x000fe20000100800 */
[----:B------:R-:W-:Y:S02]  /*4e10*/  LEA R177, P2, R115, R24, 0x1 ;  /* 0x0000001873b17211 */ /* 0x000fe400078408ff */
[----:B------:R-:W-:-:S02]  /*4e20*/  CS2R R102, SRZ ;  /* 0x0000000000667805 */ /* 0x000fc4000001ff00 */
[-C--:B-1----:R-:W-:Y:S01]  /*4e30*/  LEA.HI.X.SX32 R169, R57, R25.reuse, 0x1, P1 ;  /* 0x0000001939a97211 */ /* 0x082fe200008f0eff */
[----:B------:R-:W-:Y:S01]  /*4e40*/  STL [R1+0x40], R173 ;  /* 0x000040ad01007387 */ /* 0x000fe20000100800 */
[-C--:B--2---:R-:W-:Y:S02]  /*4e50*/  LEA.HI.X.SX32 R170, R59, R25.reuse, 0x1, P3 ;  /* 0x000000193baa7211 */ /* 0x084fe400018f0eff */
[----:B------:R-:W-:Y:S02]  /*4e60*/  CS2R R56, SRZ ;  /* 0x0000000000387805 */ /* 0x000fe4000001ff00 */
[----:B0-----:R-:W-:Y:S01]  /*4e70*/  LEA.HI.X.SX32 R171, R63, R25, 0x1, P5 ;  /* 0x000000193fab7211 */ /* 0x001fe200028f0eff */
[----:B------:R0:W-:Y:S01]  /*4e80*/  STL [R1+0x44], R174 ;  /* 0x000044ae01007387 */ /* 0x0001e20000100800 */
[----:B------:R-:W-:Y:S02]  /*4e90*/  LEA R219, P5, R71, R24, 0x1 ;  /* 0x0000001847db7211 */ /* 0x000fe400078a08ff */
[----:B------:R-:W-:-:S02]  /*4ea0*/  CS2R R58, SRZ ;  /* 0x00000000003a7805 */ /* 0x000fc4000001ff00 */
[-C--:B------:R-:W-:Y:S01]  /*4eb0*/  LEA R215, P1, R65, R24.reuse, 0x1 ;  /* 0x0000001841d77211 */ /* 0x080fe200078208ff */
[----:B------:R-:W-:Y:S01]  /*4ec0*/  STL [R1+0x48], R175 ;  /* 0x000048af01007387 */ /* 0x000fe20000100800 */
[-C--:B------:R-:W-:Y:S02]  /*4ed0*/  LEA R217, P3, R69, R24.reuse, 0x1 ;  /* 0x0000001845d97211 */ /* 0x080fe400078608ff */
[----:B------:R-:W-:Y:S02]  /*4ee0*/  CS2R R62, SRZ ;  /* 0x00000000003e7805 */ /* 0x000fe4000001ff00 */
[----:B------:R-:W-:Y:S01]  /*4ef0*/  LEA.HI.X.SX32 R235, R111, R25, 0x1, P6 ;  /* 0x000000196feb7211 */ /* 0x000fe200030f0eff */
[----:B------:R-:W-:Y:S01]  /*4f00*/  STL [R1+0x4c], R176 ;  /* 0x00004cb001007387 */ /* 0x000fe20000100800 */
[----:B------:R-:W-:Y:S02]  /*4f10*/  LEA R179, P6, R123, R24, 0x1 ;  /* 0x000000187bb37211 */ /* 0x000fe400078c08ff */
[----:B------:R-:W-:-:S02]  /*4f20*/  CS2R R110, SRZ ;  /* 0x00000000006e7805 */ /* 0x000fc4000001ff00 */
        /* <DEDUP_REMOVED lines=8> */
[-C--:B------:R-:W-:Y:S01]  /*4fb0*/  LEA.HI.X.SX32 R172, R65, R25.reuse, 0x1, P1 ;  /* 0x0000001941ac7211 */ /* 0x080fe200008f0eff */
[----:B------:R-:W-:Y:S01]  /*4fc0*/  STL [R1+0x5c], R179 ;  /* 0x00005cb301007387 */ /* 0x000fe20000100800 */
[-C--:B------:R-:W-:Y:S02]  /*4fd0*/  LEA.HI.X.SX32 R173, R69, R25.reuse, 0x1, P3 ;  /* 0x0000001945ad7211 */ /* 0x080fe400018f0eff */
[----:B------:R-:W-:Y:S02]  /*4fe0*/  CS2R R64, SRZ ;  /* 0x0000000000407805 */ /* 0x000fe4000001ff00 */
[----:B0-----:R-:W-:Y:S01]  /*4ff0*/  LEA.HI.X.SX32 R177, R109, R25, 0x1, P5 ;  /* 0x000000196db17211 */ /* 0x001fe200028f0eff */
[----:B------:R0:W-:Y:S01]  /*5000*/  STL [R1+0x60], R180 ;  /* 0x000060b401007387 */ /* 0x0001e20000100800 */
[----:B------:R-:W-:Y:S02]  /*5010*/  LEA R240, P5, R121, R24, 0x1 ;  /* 0x0000001879f07211 */ /* 0x000fe400078a08ff */
[----:B------:R-:W-:-:S02]  /*5020*/  CS2R R68, SRZ ;  /* 0x0000000000447805 */ /* 0x000fc4000001ff00 */
[-C--:B------:R-:W-:Y:S02]  /*5030*/  LEA R221, P1, R75, R24.reuse, 0x1 ;  /* 0x000000184bdd7211 */ /* 0x080fe400078208ff */
[----:B------:R-:W-:Y:S02]  /*5040*/  CS2R R108, SRZ ;  /* 0x00000000006c7805 */ /* 0x000fe4000001ff00 */
[-C--:B------:R-:W-:Y:S02]  /*5050*/  LEA R232, P3, R105, R24.reuse, 0x1 ;  /* 0x0000001869e87211 */ /* 0x080fe400078608ff */
[----:B------:R-:W-:Y:S02]  /*5060*/  LEA.HI.X.SX32 R239, R119, R25, 0x1, P4 ;  /* 0x0000001977ef7211 */ /* 0x000fe400020f0eff */
[----:B------:R-:W-:Y:S02]  /*5070*/  CS2R R118, SRZ ;  /* 0x0000000000767805 */ /* 0x000fe4000001ff00 */
[----:B------:R-:W-:-:S02]  /*5080*/  LEA R181, P4, R131, R24, 0x1 ;  /* 0x0000001883b57211 */ /* 0x000fc400078808ff */
[-C--:B0-----:R-:W-:Y:S02]  /*5090*/  LEA.HI.X.SX32 R180, R121, R25.reuse, 0x1, P5 ;  /* 0x0000001979b47211 */ /* 0x081fe400028f0eff */
[----:B------:R-:W-:Y:S02]  /*50a0*/  CS2R R120, SRZ ;  /* 0x0000000000787805 */ /* 0x000fe4000001ff00 */
[-C--:B------:R-:W-:Y:S01]  /*50b0*/  LEA.HI.X.SX32 R175, R75, R25.reuse, 0x1, P1 ;  /* 0x000000194baf7211 */ /* 0x080fe200008f0eff */
[----:B------:R0:W-:Y:S01]  /*50c0*/  STL [R1+0x64], R181 ;  /* 0x000064b501007387 */ /* 0x0001e20000100800 */
[----:B------:R-:W-:Y:S02]  /*50d0*/  LEA.HI.X.SX32 R176, R105, R25, 0x1, P3 ;  /* 0x0000001969b07211 */ /* 0x000fe400018f0eff */
[----:B------:R-:W-:Y:S02]  /*50e0*/  CS2R R74, SRZ ;  /* 0x00000000004a7805 */ /* 0x000fe4000001ff00 */
[----:B------:R-:W-:-:S02]  /*50f0*/  LEA R182, P5, R246, R24, 0x1 ;  /* 0x00000018f6b67211 */ /* 0x000fc400078a08ff */
[----:B------:R-:W-:Y:S02]  /*5100*/  CS2R R104, SRZ ;  /* 0x0000000000687805 */ /* 0x000fe4000001ff00 */
[-C--:B------:R-:W-:Y:S02]  /*5110*/  LEA R236, P1, R113, R24.reuse, 0x1 ;  /* 0x0000001871ec7211 */ /* 0x080fe400078208ff */
[-C--:B------:R-:W-:Y:S01]  /*5120*/  LEA R238, P3, R117, R24.reuse, 0x1 ;  /* 0x0000001875ee7211 */ /* 0x080fe200078608ff */
[----:B------:R1:W-:Y:S01]  /*5130*/  STL [R1+0x50], R182 ;  /* 0x000050b601007387 */ /* 0x0003e20000100800 */
[-C--:B------:R-:W-:Y:S02]  /*5140*/  LEA.HI.X.SX32 R178, R113, R25.reuse, 0x1, P1 ;  /* 0x0000001971b27211 */ /* 0x080fe400008f0eff */
[----:B------:R-:W-:Y:S02]  /*5150*/  CS2R R112, SRZ ;  /* 0x0000000000707805 */ /* 0x000fe4000001ff00 */
[----:B------:R-:W-:Y:S01]  /*5160*/  LEA.HI.X.SX32 R179, R117, R25, 0x1, P3 ;  /* 0x0000001975b37211 */ /* 0x000fe200018f0eff */
[----:B------:R-:W-:Y:S01]  /*5170*/  STL [R1+0x7c], R195 ;  /* 0x00007cc301007387 */ /* 0x000fe20000100800 */
[----:B------:R-:W-:-:S02]  /*5180*/  LEA R242, P1, R125, R24, 0x1 ;  /* 0x000000187df27211 */ /* 0x000fc400078208ff */
[----:B------:R-:W-:Y:S02]  /*5190*/  CS2R R116, SRZ ;  /* 0x0000000000747805 */ /* 0x000fe4000001ff00 */
[----:B------:R-:W-:Y:S01]  /*51a0*/  LEA R244, P3, R129, R24, 0x1 ;  /* 0x0000001881f47211 */ /* 0x000fe200078608ff */
[----:B------:R-:W-:Y:S01]  /*51b0*/  STL [R1+0x78], R193 ;  /* 0x000078c101007387 */ /* 0x000fe20000100800 */
[-C--:B------:R-:W-:Y:S02]  /*51c0*/  LEA.HI.X.SX32 R241, R123, R25.reuse, 0x1, P6 ;  /* 0x000000197bf17211 */ /* 0x080fe400030f0eff */
[----:B------:R-:W-:Y:S02]  /*51d0*/  CS2R R122, SRZ ;  /* 0x00000000007a7805 */ /* 0x000fe4000001ff00 */
[-C--:B0-----:R-:W-:Y:S01]  /*51e0*/  LEA.HI.X.SX32 R181, R125, R25.reuse, 0x1, P1 ;  /* 0x000000197db57211 */ /* 0x081fe200008f0eff */
[----:B------:R-:W-:Y:S01]  /*51f0*/  STL [R1+0x74], R192 ;  /* 0x000074c001007387 */ /* 0x000fe20000100800 */
[----:B------:R-:W-:-:S02]  /*5200*/  LEA.HI.X.SX32 R243, R127, R25, 0x1, P2 ;  /* 0x000000197ff37211 */ /* 0x000fc400010f0eff */
[----:B------:R-:W-:Y:S02]  /*5210*/  CS2R R124, SRZ ;  /* 0x00000000007c7805 */ /* 0x000fe4000001ff00 */
[-C--:B-1----:R-:W-:Y:S01]  /*5220*/  LEA.HI.X.SX32 R182, R129, R25.reuse, 0x1, P3 ;  /* 0x0000001981b67211 */ /* 0x082fe200018f0eff */
[----:B------:R-:W-:Y:S01]  /*5230*/  STL [R1+0x70], R191 ;  /* 0x000070bf01007387 */ /* 0x000fe20000100800 */
[-C--:B------:R-:W-:Y:S02]  /*5240*/  LEA.HI.X.SX32 R245, R131, R25.reuse, 0x1, P4 ;  /* 0x0000001983f57211 */ /* 0x080fe400020f0eff */
[----:B------:R-:W-:Y:S02]  /*5250*/  CS2R R126, SRZ ;  /* 0x00000000007e7805 */ /* 0x000fe4000001ff00 */
[----:B------:R-:W-:Y:S01]  /*5260*/  LEA.HI.X.SX32 R246, R246, R25, 0x1, P5 ;  /* 0x00000019f6f67211 */ /* 0x000fe200028f0eff */
[----:B------:R0:W-:Y:S01]  /*5270*/  STL [R1+0x6c], R190 ;  /* 0x00006cbe01007387 */ /* 0x0001e20000100800 */
[----:B------:R-:W-:-:S02]  /*5280*/  CS2R R24, SRZ ;  /* 0x0000000000187805 */ /* 0x000fc4000001ff00 */
[----:B------:R-:W-:Y:S02]  /*5290*/  CS2R R128, SRZ ;  /* 0x0000000000807805 */ /* 0x000fe4000001ff00 */
[----:B------:R-:W-:Y:S02]  /*52a0*/  CS2R R130, SRZ ;  /* 0x0000000000827805 */ /* 0x000fe4000001ff00 */
[----:B0-----:R-:W-:-:S07]  /*52b0*/  LOP3.LUT R190, R0, 0x40, RZ, 0x3c, !PT ;  /* 0x0000004000be7812 */ /* 0x001fce00078e3cff */
.L_x_1:
[----:B------:R-:W2:Y:S01]  /*52c0*/  LDL R195, [R1+0x70] ;  /* 0x0000700001c37983 */ /* 0x000ea20000100800 */
[----:B------:R-:W-:Y:S01]  /*52d0*/  PRMT R229, RZ, 0x7610, R229 ;  /* 0x00007610ffe57816 */ /* 0x000fe200000000e5 */
[----:B------:R-:W0:Y:S01]  /*52e0*/  S2R R190, SR_TID.X ;  /* 0x0000000000be7919 */ /* 0x000e220000002100 */
[----:B------:R-:W1:Y:S01]  /*52f0*/  S2R R184, SR_TID.X ;  /* 0x0000000000b87919 */ /* 0x000e620000002100 */
[----:B------:R3:W-:Y:S01]  /*5300*/  STL [R1+0x84], R183 ;  /* 0x000084b701007387 */ /* 0x0007e20000100800 */
[----:B0-----:R-:W-:Y:S02]  /*5310*/  SHF.R.U32.HI R191, RZ, 0x6, R190 ;  /* 0x00000006ffbf7819 */ /* 0x001fe400000116be */
[----:B------:R-:W0:Y:S01]  /*5320*/  LDC R190, c[0x0][0x238] ;  /* 0x00008e00ffbe7b82 */ /* 0x000e220000000800 */
[----:B-1----:R-:W-:Y:S02]  /*5330*/  SHF.R.U32.HI R194, RZ, 0x6, R184 ;  /* 0x00000006ffc27819 */ /* 0x002fe400000116b8 */
[----:B------:R-:W-:-:S02]  /*5340*/  SGXT.U32 R191, R191, 0x2 ;  /* 0x00000002bfbf781a */ /* 0x000fc40000000000 */
[----:B------:R-:W-:Y:S02]  /*5350*/  SGXT.U32 R194, R194, 0x2 ;  /* 0x00000002c2c2781a */ /* 0x000fe40000000000 */
[C---:B---3--:R-:W-:Y:S02]  /*5360*/  LOP3.LUT R183, R191.reuse, 0x8, RZ, 0xfc, !PT ;  /* 0x00000008bfb77812 */ /* 0x048fe400078efcff */
[----:B------:R-:W-:Y:S01]  /*5370*/  ISETP.GE.AND P0, PT, R194, UR17, PT ;  /* 0x00000011c2007c0c */ /* 0x000fe2000bf06270 */
[----:B0-----:R-:W-:-:S04]  /*5380*/  IMAD R190, R191, R190, RZ ;  /* 0x000000bebfbe7224 */ /* 0x001fc800078e02ff */
[----:B------:R-:W-:-:S08]  /*5390*/  IMAD.WIDE R190, R190, 0x2, R188 ;  /* 0x00000002bebe7825 */ /* 0x000fd000078e02bc */
[----:B------:R0:W3:Y:S01]  /*53a0*/  @!P0 LDG.E.U16 R229, desc[UR10][R190.64] ;  /* 0x0000000abee58981 */ /* 0x0000e2000c1e1500 */
[----:B------:R-:W-:Y:S02]  /*53b0*/  ISETP.GE.AND P0, PT, R183, UR17, PT ;  /* 0x00000011b7007c0c */ /* 0x000fe4000bf06270 */
[----:B------:R-:W-:Y:S01]  /*53c0*/  PRMT R223, RZ, 0x7610, R223 ;  /* 0x00007610ffdf7816 */ /* 0x000fe200000000df */
[----:B------:R-:W4:Y:S01]  /*53d0*/  LDL R183, [R1+0x6c] ;  /* 0x00006c0001b77983 */ /* 0x000f220000100800 */
[----:B0-----:R-:W0:Y:S02]  /*53e0*/  S2R R191, SR_TID.X ;  /* 0x0000000000bf7919 */ /* 0x001e240000002100 */
[----:B0-----:R-:W-:-:S04]  /*53f0*/  SHF.R.U32.HI R191, RZ, 0x6, R191 ;  /* 0x00000006ffbf7819 */ /* 0x001fc800000116bf */
[----:B------:R-:W-:-:S04]  /*5400*/  SGXT.U32 R191, R191, 0x2 ;  /* 0x00000002bfbf781a */ /* 0x000fc80000000000 */
[----:B------:R-:W-:-:S04]  /*5410*/  LOP3.LUT R191, R191, 0x10, RZ, 0xfc, !PT ;  /* 0x00000010bfbf7812 */ /* 0x000fc800078efcff */
[----:B------:R-:W-:Y:S01]  /*5420*/  ISETP.GE.AND P1, PT, R191, UR17, PT ;  /* 0x00000011bf007c0c */ /* 0x000fe2000bf26270 */
[----:B--2---:R-:W-:Y:S01]  /*5430*/  IMAD.WIDE R190, R195, 0x2, R188 ;  /* 0x00000002c3be7825 */ /* 0x004fe200078e02bc */
[----:B------:R-:W-:Y:S01]  /*5440*/  PRMT R222, RZ, 0x7610, R222 ;  /* 0x00007610ffde7816 */ /* 0x000fe200000000de */
[----:B------:R-:W2:Y:S04]  /*5450*/  LDL R195, [R1+0x74] ;  /* 0x0000740001c37983 */ /* 0x000ea80000100800 */
[----:B------:R0:W5:Y:S04]  /*5460*/  @!P0 LDG.E.U16 R223, desc[UR10][R190.64] ;  /* 0x0000000abedf8981 */ /* 0x000168000c1e1500 */
[----:B------:R-:W0:Y:S02]  /*5470*/  LDL R191, [R1+0x78] ;  /* 0x0000780001bf7983 */ /* 0x000e240000100800 */
[----:B0-----:R-:W-:-:S05]  /*5480*/  IMAD.WIDE R190, R191, 0x2, R188 ;  /* 0x00000002bfbe7825 */ /* 0x001fca00078e02bc */
[----:B------:R0:W5:Y:S02]  /*5490*/  @!P1 LDG.E.U16 R222, desc[UR10][R190.64] ;  /* 0x0000000abede9981 */ /* 0x000164000c1e1500 */
[----:B0-----:R-:W0:Y:S02]  /*54a0*/  S2R R191, SR_TID.X ;  /* 0x0000000000bf7919 */ /* 0x001e240000002100 */
[----:B0-----:R-:W-:-:S04]  /*54b0*/  SHF.R.U32.HI R191, RZ, 0x6, R191 ;  /* 0x00000006ffbf7819 */ /* 0x001fc800000116bf */
[----:B------:R-:W-:-:S04]  /*54c0*/  SGXT.U32 R191, R191, 0x2 ;  /* 0x00000002bfbf781a */ /* 0x000fc80000000000 */
[----:B------:R-:W-:Y:S02]  /*54d0*/  LOP3.LUT R190, R191, 0x18, RZ, 0xfc, !PT ;  /* 0x00000018bfbe7812 */ /* 0x000fe400078efcff */
[----:B------:R-:W3:Y:S02]  /*54e0*/  LDL R191, [R1+0x7c] ;  /* 0x00007c0001bf7983 */ /* 0x000ee40000100800 */
[----:B------:R-:W-:Y:S02]  /*54f0*/  ISETP.GE.AND P0, PT, R190, UR17, PT ;  /* 0x00000011be007c0c */ /* 0x000fe4000bf06270 */
[----:B------:R-:W-:Y:S02]  /*5500*/  PRMT R193, RZ, 0x7610, R193 ;  /* 0x00007610ffc17816 */ /* 0x000fe400000000c1 */
[----:B------:R-:W-:Y:S02]  /*5510*/  PRMT R228, RZ, 0x7610, R228 ;  /* 0x00007610ffe47816 */ /* 0x000fe400000000e4 */
[----:B------:R-:W-:-:S02]  /*5520*/  PRMT R227, RZ, 0x7610, R227 ;  /* 0x00007610ffe37816 */ /* 0x000fc400000000e3 */
[----:B------:R-:W-:-:S04]  /*5530*/  SHF.R.U32.HI R184, RZ, 0x6, R184 ;  /* 0x00000006ffb87819 */ /* 0x000fc800000116b8 */
[----:B------:R-:W-:-:S04]  /*5540*/  SGXT.U32 R184, R184, 0x2 ;  /* 0x00000002b8b8781a */ /* 0x000fc80000000000 */
[----:B------:R-:W-:Y:S02]  /*5550*/  LOP3.LUT R184, R184, 0x14, RZ, 0xfc, !PT ;  /* 0x00000014b8b87812 */ /* 0x000fe400078efcff */
[----:B------:R-:W-:Y:S01]  /*5560*/  PRMT R226, RZ, 0x7610, R226 ;  /* 0x00007610ffe27816 */ /* 0x000fe200000000e2 */
[----:B---3--:R-:W-:-:S05]  /*5570*/  IMAD.WIDE R190, R191, 0x2, R188 ;  /* 0x00000002bfbe7825 */ /* 0x008fca00078e02bc */
[----:B------:R0:W3:Y:S02]  /*5580*/  @!P0 LDG.E.U16 R193, desc[UR10][R190.64] ;  /* 0x0000000abec18981 */ /* 0x0000e4000c1e1500 */
[----:B0-----:R-:W0:Y:S02]  /*5590*/  S2R R191, SR_TID.X ;  /* 0x0000000000bf7919 */ /* 0x001e240000002100 */
[----:B0-----:R-:W-:-:S04]  /*55a0*/  SHF.R.U32.HI R191, RZ, 0x6, R191 ;  /* 0x00000006ffbf7819 */ /* 0x001fc800000116bf */
[----:B------:R-:W-:-:S04]  /*55b0*/  SGXT.U32 R191, R191, 0x2 ;  /* 0x00000002bfbf781a */ /* 0x000fc80000000000 */
[C---:B------:R-:W-:Y:S02]  /*55c0*/  LOP3.LUT R190, R191.reuse, 0x4, RZ, 0xfc, !PT ;  /* 0x00000004bfbe7812 */ /* 0x040fe400078efcff */
[----:B------:R-:W-:Y:S02]  /*55d0*/  LOP3.LUT R191, R191, 0xc, RZ, 0xfc, !PT ;  /* 0x0000000cbfbf7812 */ /* 0x000fe400078efcff */
[----:B------:R-:W-:Y:S02]  /*55e0*/  ISETP.GE.AND P0, PT, R190, UR17, PT ;  /* 0x00000011be007c0c */ /* 0x000fe4000bf06270 */
[----:B------:R-:W-:Y:S01]  /*55f0*/  ISETP.GE.AND P1, PT, R191, UR17, PT ;  /* 0x00000011bf007c0c */ /* 0x000fe2000bf26270 */
[--C-:B----4-:R-:W-:Y:S02]  /*5600*/  IMAD.WIDE R190, R183, 0x2, R188.reuse ;  /* 0x00000002b7be7825 */ /* 0x110fe400078e02bc */
[----:B------:R-:W0:Y:S08]  /*5610*/  S2R R183, SR_TID.X ;  /* 0x0000000000b77919 */ /* 0x000e300000002100 */
[----:B------:R2:W4:Y:S02]  /*5620*/  @!P0 LDG.E.U16 R228, desc[UR10][R190.64] ;  /* 0x0000000abee48981 */ /* 0x000524000c1e1500 */
[----:B--2---:R-:W-:-:S02]  /*5630*/  IMAD.WIDE R190, R195, 0x2, R188 ;  /* 0x00000002c3be7825 */ /* 0x004fc400078e02bc */
[----:B------:R-:W1:Y:S03]  /*5640*/  LDC R195, c[0x0][0x238] ;  /* 0x00008e00ffc37b82 */ /* 0x000e660000000800 */
[----:B------:R2:W4:Y:S01]  /*5650*/  @!P1 LDG.E.U16 R227, desc[UR10][R190.64] ;  /* 0x0000000abee39981 */ /* 0x000522000c1e1500 */
[----:B0-----:R-:W-:-:S04]  /*5660*/  SHF.R.U32.HI R183, RZ, 0x6, R183 ;  /* 0x00000006ffb77819 */ /* 0x001fc800000116b7 */
[----:B------:R-:W-:-:S04]  /*5670*/  SGXT.U32 R183, R183, 0x2 ;  /* 0x00000002b7b7781a */ /* 0x000fc80000000000 */
[----:B------:R-:W-:-:S05]  /*5680*/  LOP3.LUT R183, R183, 0x14, RZ, 0xfc, !PT ;  /* 0x00000014b7b77812 */ /* 0x000fca00078efcff */
[----:B-1----:R-:W-:Y:S02]  /*5690*/  IMAD R183, R183, R195, RZ ;  /* 0x000000c3b7b77224 */ /* 0x002fe400078e02ff */
[----:B------:R-:W0:Y:S01]  /*56a0*/  S2R R195, SR_TID.X ;  /* 0x0000000000c37919 */ /* 0x000e220000002100 */
[----:B------:R-:W-:Y:S01]  /*56b0*/  ISETP.GE.AND P0, PT, R184, UR17, PT ;  /* 0x00000011b8007c0c */ /* 0x000fe2000bf06270 */
[----:B--2---:R-:W-:Y:S01]  /*56c0*/  IMAD.WIDE R190, R183, 0x2, R188 ;  /* 0x00000002b7be7825 */ /* 0x004fe200078e02bc */
[----:B0-----:R-:W-:Y:S01]  /*56d0*/  SHF.R.U32.HI R195, RZ, 0x6, R195 ;  /* 0x00000006ffc37819 */ /* 0x001fe200000116c3 */
[----:B------:R-:W2:Y:S03]  /*56e0*/  LDL.LU R184, [R1+0x50] ;  /* 0x0000500001b87983 */ /* 0x000ea60000300800 */
[----:B------:R-:W-:-:S07]  /*56f0*/  SGXT.U32 R195, R195, 0x2 ;  /* 0x00000002c3c3781a */ /* 0x000fce0000000000 */
[----:B------:R0:W4:Y:S01]  /*5700*/  @!P0 LDG.E.U16 R226, desc[UR10][R190.64] ;  /* 0x0000000abee28981 */ /* 0x000122000c1e1500 */
[----:B------:R-:W-:-:S04]  /*5710*/  LOP3.LUT R195, R195, 0x1c, RZ, 0xfc, !PT ;  /* 0x0000001cc3c37812 */ /* 0x000fc800078efcff */
[----:B------:R-:W-:Y:S02]  /*5720*/  ISETP.GE.AND P1, PT, R195, UR17, PT ;  /* 0x00000011c3007c0c */ /* 0x000fe4000bf26270 */
[----:B------:R-:W1:Y:S01]  /*5730*/  LDC R195, c[0x0][0x238] ;  /* 0x00008e00ffc37b82 */ /* 0x000e620000000800 */
[----:B------:R-:W-:Y:S01]  /*5740*/  LOP3.LUT R183, R194, 0x1c, RZ, 0xfc, !PT ;  /* 0x0000001cc2b77812 */ /* 0x000fe200078efcff */
[----:B------:R-:W-:Y:S04]  /*5750*/  STL [R1+0x88], R188 ;  /* 0x000088bc01007387 */ /* 0x000fe80000100800 */
[----:B------:R5:W-:Y:S01]  /*5760*/  STL [R1+0x80], R189 ;  /* 0x000080bd01007387 */ /* 0x000be20000100800 */
[----:B-1----:R-:W-:-:S04]  /*5770*/  IMAD R183, R183, R195, RZ ;  /* 0x000000c3b7b77224 */ /* 0x002fc800078e02ff */
[----:B0-----:R-:W-:Y:S02]  /*5780*/  IMAD.WIDE R190, R183, 0x2, R188 ;  /* 0x00000002b7be7825 */ /* 0x001fe400078e02bc */
[----:B-----5:R-:W5:Y:S01]  /*5790*/  LDL.LU R189, [R1+0x64] ;  /* 0x0000640001bd7983 */ /* 0x020f620000300800 */
[----:B------:R-:W0:Y:S03]  /*57a0*/  S2R R194, SR_TID.X ;  /* 0x0000000000c27919 */ /* 0x000e260000002100 */
[----:B------:R-:W3:Y:S01]  /*57b0*/  LDL.LU R188, [R1+0x5c] ;  /* 0x00005c0001bc7983 */ /* 0x000ee20000300800 */
[----:B0-----:R-:W-:-:S04]  /*57c0*/  LOP3.LUT R183, R194, 0x1f, RZ, 0xc0, !PT ;  /* 0x0000001fc2b77812 */ /* 0x001fc800078ec0ff */
[----:B------:R-:W-:Y:S02]  /*57d0*/  ISETP.GE.AND P0, PT, R183, UR17, PT ;  /* 0x00000011b7007c0c */ /* 0x000fe4000bf06270 */
[----:B------:R-:W4:Y:S01]  /*57e0*/  LDL.LU R183, [R1+0x60] ;  /* 0x0000600001b77983 */ /* 0x000f220000300800 */
[----:B------:R-:W-:-:S06]  /*57f0*/  PRMT R225, RZ, 0x7610, R225 ;  /* 0x00007610ffe17816 */ /* 0x000fcc00000000e1 */
[----:B------:R5:W3:Y:S04]  /*5800*/  @!P1 LDG.E.U16 R225, desc[UR10][R190.64] ;  /* 0x0000000abee19981 */ /* 0x000ae8000c1e1500 */
[----:B------:R0:W-:Y:S01]  /*5810*/  STL [R1+0x8c], R246 ;  /* 0x00008cf601007387 */ /* 0x0001e20000100800 */
[----:B------:R-:W-:Y:S01]  /*5820*/  BAR.SYNC.DEFER_BLOCKING 0x0 ;  /* 0x0000000000007b1d */ /* 0x000fe20000010000 */
[----:B--2---:R-:W-:-:S05]  /*5830*/  IADD3 R194, P1, R184, R185, RZ ;  /* 0x000000b9b8c27210 */ /* 0x004fca0007f3e0ff */
[----:B------:R-:W-:Y:S02]  /*5840*/  IMAD.X R195, R246, 0x1, R186, P1 ;  /* 0x00000001f6c37824 */ /* 0x000fe400008e06ba */
[----:B0-----:R-:W2:Y:S01]  /*5850*/  LDL.LU R246, [R1+0x54] ;  /* 0x0000540001f67983 */ /* 0x001ea20000300800 */
[----:B-----5:R-:W-:-:S03]  /*5860*/  IADD3 R190, P1, R189, R185, RZ ;  /* 0x000000b9bdbe7210 */ /* 0x020fc60007f3e0ff */
[----:B------:R0:W-:Y:S04]  /*5870*/  STL [R1+0x90], R189 ;  /* 0x000090bd01007387 */ /* 0x0001e80000100800 */
[----:B0-----:R-:W5:Y:S01]  /*5880*/  LDL R189, [R1+0x58] ;  /* 0x0000580001bd7983 */ /* 0x001f620000100800 */
[----:B------:R-:W-:Y:S01]  /*5890*/  PRMT R224, RZ, 0x7610, R224 ;  /* 0x00007610ffe07816 */ /* 0x000fe200000000e0 */
[----:B------:R-:W-:-:S05]  /*58a0*/  IMAD.X R191, R245, 0x1, R186, P1 ;  /* 0x00000001f5bf7824 */ /* 0x000fca00008e06ba */
[----:B------:R0:W2:Y:S02]  /*58b0*/  @!P0 LDG.E.U16 R224, desc[UR10][R194.64] ;  /* 0x0000000ac2e08981 */ /* 0x0000a4000c1e1500 */
[----:B0-----:R-:W-:-:S06]  /*58c0*/  PRMT R194, RZ, 0x7610, R194 ;  /* 0x00007610ffc27816 */ /* 0x001fcc00000000c2 */
[----:B------:R0:W2:Y:S01]  /*58d0*/  @!P0 LDG.E.U16 R194, desc[UR10][R190.64] ;  /* 0x0000000abec28981 */ /* 0x0000a2000c1e1500 */
[----:B------:R-:W-:Y:S02]  /*58e0*/  PRMT R192, RZ, 0x7610, R192 ;  /* 0x00007610ffc07816 */ /* 0x000fe400000000c0 */
[----:B0-----:R-:W-:-:S05]  /*58f0*/  IADD3 R190, P1, R247, R185, RZ ;  /* 0x000000b9f7be7210 */ /* 0x001fca0007f3e0ff */
[----:B------:R-:W-:-:S05]  /*5900*/  IMAD.X R191, R187, 0x1, R186, P1 ;  /* 0x00000001bbbf7824 */ /* 0x000fca00008e06ba */
[----:B------:R0:W2:Y:S01]  /*5910*/  @!P0 LDG.E.U16 R192, desc[UR10][R190.64] ;  /* 0x0000000abec08981 */ /* 0x0000a2000c1e1500 */
[----:B------:R-:W-:Y:S02]  /*5920*/  PRMT R230, RZ, 0x7610, R230 ;  /* 0x00007610ffe67816 */ /* 0x000fe400000000e6 */
[----:B0-----:R-:W-:-:S05]  /*5930*/  IADD3 R190, P1, R244, R185, RZ ;  /* 0x000000b9f4be7210 */ /* 0x001fca0007f3e0ff */
[----:B------:R-:W-:-:S05]  /*5940*/  IMAD.X R191, R182, 0x1, R186, P1 ;  /* 0x00000001b6bf7824 */ /* 0x000fca00008e06ba */
[----:B------:R4:W2:Y:S01]  /*5950*/  @!P0 LDG.E.U16 R230, desc[UR10][R190.64] ;  /* 0x0000000abee68981 */ /* 0x0008a2000c1e1500 */
[----:B------:R-:W-:Y:S02]  /*5960*/  PRMT R195, RZ, 0x7610, R195 ;  /* 0x00007610ffc37816 */ /* 0x000fe400000000c3 */
[----:B----4-:R-:W-:-:S05]  /*5970*/  IADD3 R190, P1, R183, R185, RZ ;  /* 0x000000b9b7be7210 */ /* 0x010fca0007f3e0ff */
[----:B------:R-:W-:Y:S01]  /*5980*/  IMAD.X R191, R243, 0x1, R186, P1 ;  /* 0x00000001f3bf7824 */ /* 0x000fe200008e06ba */
[----:B------:R0:W-:Y:S04]  /*5990*/  STS.U16 [R0+UR8+0x8000], R229 ;  /* 0x008000e500007988 */ /* 0x0001e80008000408 */
[----:B------:R1:W4:Y:S01]  /*59a0*/  @!P0 LDG.E.U16 R195, desc[UR10][R190.64] ;  /* 0x0000000abec38981 */ /* 0x000322000c1e1500 */
[----:B0-----:R-:W-:Y:S02]  /*59b0*/  PRMT R229, RZ, 0x7610, R229 ;  /* 0x00007610ffe57816 */ /* 0x001fe400000000e5 */
[----:B-1----:R-:W-:-:S05]  /*59c0*/  IADD3 R190, P1, R242, R185, RZ ;  /* 0x000000b9f2be7210 */ /* 0x002fca0007f3e0ff */
[----:B------:R-:W-:Y:S01]  /*59d0*/  IMAD.X R191, R181, 0x1, R186, P1 ;  /* 0x00000001b5bf7824 */ /* 0x000fe200008e06ba */
[----:B------:R0:W-:Y:S04]  /*59e0*/  STS.U16 [R0+UR8+0x8400], R223 ;  /* 0x008400df00007988 */ /* 0x0001e80008000408 */
[----:B------:R3:W4:Y:S01]  /*59f0*/  @!P0 LDG.E.U16 R229, desc[UR10][R190.64] ;  /* 0x0000000abee58981 */ /* 0x000722000c1e1500 */
[----:B0-----:R-:W-:Y:S02]  /*5a00*/  PRMT R223, RZ, 0x7610, R223 ;  /* 0x00007610ffdf7816 */ /* 0x001fe400000000df */
[----:B---3--:R-:W-:-:S05]  /*5a10*/  IADD3 R190, P1, R188, R185, RZ ;  /* 0x000000b9bcbe7210 */ /* 0x008fca0007f3e0ff */
[----:B------:R-:W-:Y:S01]  /*5a20*/  IMAD.X R191, R241, 0x1, R186, P1 ;  /* 0x00000001f1bf7824 */ /* 0x000fe200008e06ba */
[----:B------:R-:W-:Y:S04]  /*5a30*/  STL [R1+0x94], R245 ;  /* 0x000094f501007387 */ /* 0x000fe80000100800 */
[----:B------:R0:W3:Y:S04]  /*5a40*/  @!P0 LDG.E.U16 R223, desc[UR10][R190.64] ;  /* 0x0000000abedf8981 */ /* 0x0000e8000c1e1500 */
[----:B------:R-:W-:Y:S04]  /*5a50*/  STL [R1+0x98], R244 ;  /* 0x000098f401007387 */ /* 0x000fe80000100800 */
[----:B------:R-:W-:Y:S01]  /*5a60*/  STL [R1+0x9c], R182 ;  /* 0x00009cb601007387 */ /* 0x000fe20000100800 */
[----:B0-----:R-:W-:-:S03]  /*5a70*/  IADD3 R190, P1, R240, R185, RZ ;  /* 0x000000b9f0be7210 */ /* 0x001fc60007f3e0ff */
[----:B------:R-:W-:Y:S04]  /*5a80*/  STL [R1+0xa0], R183 ;  /* 0x0000a0b701007387 */ /* 0x000fe80000100800 */
[----:B------:R0:W-:Y:S01]  /*5a90*/  STS.U16 [R0+UR8+0x8800], R222 ;  /* 0x008800de00007988 */ /* 0x0001e20008000408 */
[----:B------:R-:W-:-:S03]  /*5aa0*/  IMAD.X R191, R180, 0x1, R186, P1 ;  /* 0x00000001b4bf7824 */ /* 0x000fc600008e06ba */
[----:B------:R-:W-:Y:S04]  /*5ab0*/  STL [R1+0xa4], R243 ;  /* 0x0000a4f301007387 */ /* 0x000fe80000100800 */
[----:B------:R-:W-:Y:S01]  /*5ac0*/  STL [R1+0xa8], R242 ;  /* 0x0000a8f201007387 */ /* 0x000fe20000100800 */
[----:B0-----:R-:W-:-:S03]  /*5ad0*/  PRMT R222, RZ, 0x7610, R222 ;  /* 0x00007610ffde7816 */ /* 0x001fc600000000de */
[----:B------:R-:W-:Y:S04]  /*5ae0*/  STL [R1+0xac], R181 ;  /* 0x0000acb501007387 */ /* 0x000fe80000100800 */
[----:B------:R-:W-:Y:S04]  /*5af0*/  STL [R1+0xb0], R188 ;  /* 0x0000b0bc01007387 */ /* 0x000fe80000100800 */
[----:B------:R-:W-:Y:S04]  /*5b00*/  STL [R1+0xb4], R241 ;  /* 0x0000b4f101007387 */ /* 0x000fe80000100800 */
[----:B------:R-:W-:Y:S04]  /*5b10*/  STL [R1+0xb8], R240 ;  /* 0x0000b8f001007387 */ /* 0x000fe80000100800 */
[----:B------:R-:W-:Y:S04]  /*5b20*/  STL [R1+0xbc], R180 ;  /* 0x0000bcb401007387 */ /* 0x000fe80000100800 */
[----:B------:R5:W3:Y:S04]  /*5b30*/  @!P0 LDG.E.U16 R222, desc[UR10][R190.64] ;  /* 0x0000000abede8981 */ /* 0x000ae8000c1e1500 */
[----:B------:R-:W4:Y:S01]  /*5b40*/  LDL.LU R245, [R1+0x48] ;  /* 0x0000480001f57983 */ /* 0x000f220000300800 */
[----:B-----5:R-:W-:-:S03]  /*5b50*/  IADD3 R190, P1, R189, R185, RZ ;  /* 0x000000b9bdbe7210 */ /* 0x020fc60007f3e0ff */
[----:B------:R-:W5:Y:S04]  /*5b60*/  LDL.LU R189, [R1+0x4c] ;  /* 0x00004c0001bd7983 */ /* 0x000f680000300800 */
[----:B------:R0:W-:Y:S01]  /*5b70*/  STS.U16 [R0+UR8+0x8c00], R193 ;  /* 0x008c00c100007988 */ /* 0x0001e20008000408 */
[----:B------:R-:W-:Y:S01]  /*5b80*/  IMAD.X R191, R239, 0x1, R186, P1 ;  /* 0x00000001efbf7824 */ /* 0x000fe200008e06ba */
[----:B------:R-:W-:Y:S02]  /*5b90*/  LOP3.LUT R244, R0, 0x40, RZ, 0x3c, !PT ;  /* 0x0000004000f47812 */ /* 0x000fe400078e3cff */
[----:B0-----:R-:W-:-:S03]  /*5ba0*/  PRMT R193, RZ, 0x7610, R193 ;  /* 0x00007610ffc17816 */ /* 0x001fc600000000c1 */
[----:B------:R0:W-:Y:S04]  /*5bb0*/  STS.U16 [R244+UR8+0x8200], R228 ;  /* 0x008200e4f4007988 */ /* 0x0001e80008000408 */
[----:B------:R1:W3:Y:S01]  /*5bc0*/  @!P0 LDG.E.U16 R193, desc[UR10][R190.64] ;  /* 0x0000000abec18981 */ /* 0x0002e2000c1e1500 */
[----:B0-----:R-:W-:Y:S02]  /*5bd0*/  PRMT R228, RZ, 0x7610, R228 ;  /* 0x00007610ffe47816 */ /* 0x001fe400000000e4 */
[----:B-1----:R-:W-:-:S05]  /*5be0*/  IADD3 R190, P1, R238, R185, RZ ;  /* 0x000000b9eebe7210 */ /* 0x002fca0007f3e0ff */
[----:B------:R-:W-:Y:S01]  /*5bf0*/  IMAD.X R191, R179, 0x1, R186, P1 ;  /* 0x00000001b3bf7824 */ /* 0x000fe200008e06ba */
[----:B------:R0:W-:Y:S04]  /*5c00*/  STS.U16 [R244+UR8+0x8600], R227 ;  /* 0x008600e3f4007988 */ /* 0x0001e80008000408 */
[----:B------:R2:W3:Y:S01]  /*5c10*/  @!P0 LDG.E.U16 R228, desc[UR10][R190.64] ;  /* 0x0000000abee48981 */ /* 0x0004e2000c1e1500 */
[----:B0-----:R-:W-:Y:S02]  /*5c20*/  PRMT R227, RZ, 0x7610, R227 ;  /* 0x00007610ffe37816 */ /* 0x001fe400000000e3 */
[----:B--2---:R-:W-:-:S05]  /*5c30*/  IADD3 R190, P1, R246, R185, RZ ;  /* 0x000000b9f6be7210 */ /* 0x004fca0007f3e0ff */
[----:B------:R-:W-:Y:S01]  /*5c40*/  IMAD.X R191, R237, 0x1, R186, P1 ;  /* 0x00000001edbf7824 */ /* 0x000fe200008e06ba */
[----:B------:R-:W-:Y:S04]  /*5c50*/  STL [R1+0xc0], R239 ;  /* 0x0000c0ef01007387 */ /* 0x000fe80000100800 */
[----:B------:R0:W2:Y:S04]  /*5c60*/  @!P0 LDG.E.U16 R227, desc[UR10][R190.64] ;  /* 0x0000000abee38981 */ /* 0x0000a8000c1e1500 */
[----:B------:R-:W-:Y:S04]  /*5c70*/  STL [R1+0xc4], R238 ;  /* 0x0000c4ee01007387 */ /* 0x000fe80000100800 */
[----:B------:R-:W-:Y:S01]  /*5c80*/  STL [R1+0xc8], R179 ;  /* 0x0000c8b301007387 */ /* 0x000fe20000100800 */
[----:B0-----:R-:W-:-:S03]  /*5c90*/  IADD3 R190, P1, R236, R185, RZ ;  /* 0x000000b9ecbe7210 */ /* 0x001fc60007f3e0ff */
[----:B------:R-:W-:Y:S04]  /*5ca0*/  STL [R1+0xcc], R246 ;  /* 0x0000ccf601007387 */ /* 0x000fe80000100800 */
[----:B------:R-:W-:Y:S01]  /*5cb0*/  STL [R1+0xd0], R237 ;  /* 0x0000d0ed01007387 */ /* 0x000fe20000100800 */
[----:B------:R-:W-:-:S03]  /*5cc0*/  IMAD.X R191, R178, 0x1, R186, P1 ;  /* 0x00000001b2bf7824 */ /* 0x000fc600008e06ba */
[----:B------:R-:W-:Y:S04]  /*5cd0*/  STL [R1+0xd4], R236 ;  /* 0x0000d4ec01007387 */ /* 0x000fe80000100800 */
[----:B------:R0:W-:Y:S04]  /*5ce0*/  STL [R1+0xd8], R178 ;  /* 0x0000d8b201007387 */ /* 0x0001e80000100800 */
[----:B0-----:R-:W2:Y:S04]  /*5cf0*/  LDL R178, [R1+0x18] ;  /* 0x0000180001b27983 */ /* 0x001ea80000100800 */
[----:B------:R-:W2:Y:S04]  /*5d00*/  LDL.LU R238, [R1+0x14] ;  /* 0x0000140001ee7983 */ /* 0x000ea80000300800 */
        /* <DEDUP_REMOVED lines=8> */
[----:B------:R-:W-:Y:S04]  /*5d90*/  STS.U16 [R244+UR8+0x8a00], R226 ;  /* 0x008a00e2f4007988 */ /* 0x000fe80008000408 */
[----:B------:R-:W2:Y:S04]  /*5da0*/  LDL.LU R183, [R1+0x3c] ;  /* 0x00003c0001b77983 */ /* 0x000ea80000300800 */
[----:B------:R0:W-:Y:S04]  /*5db0*/  STS.U16 [R244+UR8+0x8e00], R225 ;  /* 0x008e00e1f4007988 */ /* 0x0001e80008000408 */
[----:B------:R-:W2:Y:S04]  /*5dc0*/  LDL.LU R182, [R1+0x40] ;  /* 0x0000400001b67983 */ /* 0x000ea80000300800 */
[----:B0-----:R-:W2:Y:S01]  /*5dd0*/  LDL.LU R244, [R1+0x44] ;  /* 0x0000440001f47983 */ /* 0x001ea20000300800 */
[----:B------:R-:W-:-:S06]  /*5de0*/  PRMT R226, RZ, 0x7610, R226 ;  /* 0x00007610ffe27816 */ /* 0x000fcc00000000e2 */
[----:B------:R5:W2:Y:S01]  /*5df0*/  @!P0 LDG.E.U16 R226, desc[UR10][R190.64] ;  /* 0x0000000abee28981 */ /* 0x000aa2000c1e1500 */
[----:B------:R-:W-:-:S03]  /*5e00*/  PRMT R225, RZ, 0x7610, R225 ;  /* 0x00007610ffe17816 */ /* 0x000fc600000000e1 */
[----:B------:R0:W-:Y:S02]  /*5e10*/  STS.U16 [R0+UR8], R224 ;  /* 0x000000e000007988 */ /* 0x0001e40008000408 */
[----:B0-----:R-:W-:Y:S02]  /*5e20*/  PRMT R224, RZ, 0x7610, R224 ;  /* 0x00007610ffe07816 */ /* 0x001fe400000000e0 */
[----:B------:R0:W-:Y:S02]  /*5e30*/  STS.U16 [R0+UR8+0x200], R194 ;  /* 0x000200c200007988 */ /* 0x0001e40008000408 */
[----:B0-----:R-:W-:Y:S02]  /*5e40*/  PRMT R194, RZ, 0x7610, R194 ;  /* 0x00007610ffc27816 */ /* 0x001fe400000000c2 */
[----:B------:R0:W-:Y:S02]  /*5e50*/  STS.U16 [R0+UR8+0x400], R230 ;  /* 0x000400e600007988 */ /* 0x0001e40008000408 */
[----:B0-----:R-:W-:-:S02]  /*5e60*/  PRMT R230, RZ, 0x7610, R230 ;  /* 0x00007610ffe67816 */ /* 0x001fc400000000e6 */
[----:B-----5:R-:W-:-:S05]  /*5e70*/  IADD3 R190, P1, R189, R185, RZ ;  /* 0x000000b9bdbe7210 */ /* 0x020fca0007f3e0ff */
[----:B------:R-:W-:-:S05]  /*5e80*/  IMAD.X R191, R235, 0x1, R186, P1 ;  /* 0x00000001ebbf7824 */ /* 0x000fca00008e06ba */
[----:B------:R0:W5:Y:S02]  /*5e90*/  @!P0 LDG.E.U16 R225, desc[UR10][R190.64] ;  /* 0x0000000abee18981 */ /* 0x000164000c1e1500 */
[----:B0-----:R-:W-:-:S05]  /*5ea0*/  IADD3 R190, P1, R234, R185, RZ ;  /* 0x000000b9eabe7210 */ /* 0x001fca0007f3e0ff */
[----:B------:R-:W-:-:S05]  /*5eb0*/  IMAD.X R191, R177, 0x1, R186, P1 ;  /* 0x00000001b1bf7824 */ /* 0x000fca00008e06ba */
[----:B------:R4:W5:Y:S02]  /*5ec0*/  @!P0 LDG.E.U16 R224, desc[UR10][R190.64] ;  /* 0x0000000abee08981 */ /* 0x000964000c1e1500 */
[----:B----4-:R-:W-:-:S05]  /*5ed0*/  IADD3 R190, P1, R245, R185, RZ ;  /* 0x000000b9f5be7210 */ /* 0x010fca0007f3e0ff */
[----:B------:R-:W-:-:S05]  /*5ee0*/  IMAD.X R191, R233, 0x1, R186, P1 ;  /* 0x00000001e9bf7824 */ /* 0x000fca00008e06ba */
[----:B------:R0:W4:Y:S02]  /*5ef0*/  @!P0 LDG.E.U16 R194, desc[UR10][R190.64] ;  /* 0x0000000abec28981 */ /* 0x000124000c1e1500 */
[----:B0-----:R-:W-:-:S05]  /*5f00*/  IADD3 R190, P1, R232, R185, RZ ;  /* 0x000000b9e8be7210 */ /* 0x001fca0007f3e0ff */
[----:B------:R-:W-:-:S05]  /*5f10*/  IMAD.X R191, R176, 0x1, R186, P1 ;  /* 0x00000001b0bf7824 */ /* 0x000fca00008e06ba */
[----:B------:R2:W4:Y:S04]  /*5f20*/  @!P0 LDG.E.U16 R230, desc[UR10][R190.64] ;  /* 0x0000000abee68981 */ /* 0x000528000c1e1500 */
[----:B------:R0:W-:Y:S02]  /*5f30*/  STS.U16 [R0+UR8+0x600], R195 ;  /* 0x000600c300007988 */ /* 0x0001e40008000408 */
[----:B0-----:R-:W-:Y:S02]  /*5f40*/  PRMT R195, RZ, 0x7610, R195 ;  /* 0x00007610ffc37816 */ /* 0x001fe400000000c3 */
[----:B------:R0:W-:Y:S02]  /*5f50*/  STS.U16 [R0+UR8+0x800], R229 ;  /* 0x000800e500007988 */ /* 0x0001e40008000408 */
[----:B0-----:R-:W-:-:S02]  /*5f60*/  PRMT R229, RZ, 0x7610, R229 ;  /* 0x00007610ffe57816 */ /* 0x001fc400000000e5 */
[----:B---3--:R0:W-:Y:S02]  /*5f70*/  STS.U16 [R0+UR8+0xa00], R223 ;  /* 0x000a00df00007988 */ /* 0x0081e40008000408 */
[----:B0-----:R-:W-:Y:S02]  /*5f80*/  PRMT R223, RZ, 0x7610, R223 ;  /* 0x00007610ffdf7816 */ /* 0x001fe400000000df */
[----:B------:R0:W-:Y:S01]  /*5f90*/  STS.U16 [R0+UR8+0xc00], R222 ;  /* 0x000c00de00007988 */ /* 0x0001e20008000408 */
[----:B--2---:R-:W-:-:S05]  /*5fa0*/  IADD3 R190, P1, R244, R185, RZ ;  /* 0x000000b9f4be7210 */ /* 0x004fca0007f3e0ff */
[----:B------:R-:W-:-:S05]  /*5fb0*/  IMAD.X R191, R231, 0x1, R186, P1 ;  /* 0x00000001e7bf7824 */ /* 0x000fca00008e06ba */
[----:B------:R1:W2:Y:S02]  /*5fc0*/  @!P0 LDG.E.U16 R195, desc[UR10][R190.64] ;  /* 0x0000000abec38981 */ /* 0x0002a4000c1e1500 */
[----:B-1----:R-:W-:-:S05]  /*5fd0*/  IADD3 R190, P1, R221, R185, RZ ;  /* 0x000000b9ddbe7210 */ /* 0x002fca0007f3e0ff */
[----:B------:R-:W-:-:S05]  /*5fe0*/  IMAD.X R191, R175, 0x1, R186, P1 ;  /* 0x00000001afbf7824 */ /* 0x000fca00008e06ba */
[----:B------:R1:W3:Y:S02]  /*5ff0*/  @!P0 LDG.E.U16 R229, desc[UR10][R190.64] ;  /* 0x0000000abee58981 */ /* 0x0002e4000c1e1500 */
[----:B-1----:R-:W-:-:S05]  /*6000*/  IADD3 R190, P1, R182, R185, RZ ;  /* 0x000000b9b6be7210 */ /* 0x002fca0007f3e0ff */
[----:B------:R-:W-:-:S05]  /*6010*/  IMAD.X R191, R220, 0x1, R186, P1 ;  /* 0x00000001dcbf7824 */ /* 0x000fca00008e06ba */
[----:B------:R1:W3:Y:S01]  /*6020*/  @!P0 LDG.E.U16 R223, desc[UR10][R190.64] ;  /* 0x0000000abedf8981 */ /* 0x0002e2000c1e1500 */
[----:B0-----:R-:W-:Y:S02]  /*6030*/  PRMT R222, RZ, 0x7610, R222 ;  /* 0x00007610ffde7816 */ /* 0x001fe400000000de */
[----:B-1----:R-:W-:-:S05]  /*6040*/  IADD3 R190, P1, R219, R185, RZ ;  /* 0x000000b9dbbe7210 */ /* 0x002fca0007f3e0ff */
[----:B------:R-:W-:Y:S01]  /*6050*/  IMAD.X R191, R174, 0x1, R186, P1 ;  /* 0x00000001aebf7824 */ /* 0x000fe200008e06ba */
        /* <DEDUP_REMOVED lines=19> */
[----:B------:R-:W-:-:S05]  /*6190*/  IMAD.X R191, R172, 0x1, R186, P1 ;  /* 0x00000001acbf7824 */ /* 0x000fca00008e06ba */
[----:B------:R0:W3:Y:S02]  /*61a0*/  @!P0 LDG.E.U16 R226, desc[UR10][R190.64] ;  /* 0x0000000abee28981 */ /* 0x0000e4000c1e1500 */
[----:B0-----:R-:W-:Y:S02]  /*61b0*/  IADD3 R190, P1, R242, R185, RZ ;  /* 0x000000b9f2be7210 */ /* 0x001fe40007f3e0ff */
[----:B-----5:R0:W-:Y:S03]  /*61c0*/  STS.U16 [R0+UR8+0x1600], R225 ;  /* 0x001600e100007988 */ /* 0x0201e60008000408 */
[----:B------:R-:W-:Y:S01]  /*61d0*/  IMAD.X R191, R214, 0x1, R186, P1 ;  /* 0x00000001d6bf7824 */ /* 0x000fe200008e06ba */
[----:B0-----:R-:W-:-:S06]  /*61e0*/  PRMT R225, RZ, 0x7610, R225 ;  /* 0x00007610ffe17816 */ /* 0x001fcc00000000e1 */
[----:B------:R0:W5:Y:S04]  /*61f0*/  @!P0 LDG.E.U16 R225, desc[UR10][R190.64] ;  /* 0x0000000abee18981 */ /* 0x000168000c1e1500 */
[----:B------:R1:W-:Y:S01]  /*6200*/  STS.U16 [R0+UR8+0x1800], R224 ;  /* 0x001800e000007988 */ /* 0x0003e20008000408 */
[----:B0-----:R-:W-:Y:S02]  /*6210*/  IADD3 R190, P1, R213, R185, RZ ;  /* 0x000000b9d5be7210 */ /* 0x001fe40007f3e0ff */
[----:B-1----:R-:W-:-:S03]  /*6220*/  PRMT R224, RZ, 0x7610, R224 ;  /* 0x00007610ffe07816 */ /* 0x002fc600000000e0 */
[----:B------:R-:W-:-:S05]  /*6230*/  IMAD.X R191, R171, 0x1, R186, P1 ;  /* 0x00000001abbf7824 */ /* 0x000fca00008e06ba */
[----:B------:R0:W5:Y:S04]  /*6240*/  @!P0 LDG.E.U16 R224, desc[UR10][R190.64] ;  /* 0x0000000abee08981 */ /* 0x000168000c1e1500 */
[----:B----4-:R1:W-:Y:S01]  /*6250*/  STS.U16 [R0+UR8+0x1a00], R194 ;  /* 0x001a00c200007988 */ /* 0x0103e20008000408 */
[----:B0-----:R-:W-:Y:S02]  /*6260*/  IADD3 R190, P1, R181, R185, RZ ;  /* 0x000000b9b5be7210 */ /* 0x001fe40007f3e0ff */
[----:B-1----:R-:W-:-:S03]  /*6270*/  PRMT R194, RZ, 0x7610, R194 ;  /* 0x00007610ffc27816 */ /* 0x002fc600000000c2 */
[----:B------:R-:W-:-:S05]  /*6280*/  IMAD.X R191, R212, 0x1, R186, P1 ;  /* 0x00000001d4bf7824 */ /* 0x000fca00008e06ba */
[----:B------:R0:W4:Y:S04]  /*6290*/  @!P0 LDG.E.U16 R194, desc[UR10][R190.64] ;  /* 0x0000000abec28981 */ /* 0x000128000c1e1500 */
[----:B------:R1:W-:Y:S01]  /*62a0*/  STS.U16 [R0+UR8+0x1c00], R230 ;  /* 0x001c00e600007988 */ /* 0x0003e20008000408 */
[----:B0-----:R-:W-:Y:S02]  /*62b0*/  IADD3 R190, P1, R211, R185, RZ ;  /* 0x000000b9d3be7210 */ /* 0x001fe40007f3e0ff */
[----:B-1----:R-:W-:-:S03]  /*62c0*/  PRMT R230, RZ, 0x7610, R230 ;  /* 0x00007610ffe67816 */ /* 0x002fc600000000e6 */
[----:B------:R-:W-:-:S05]  /*62d0*/  IMAD.X R191, R170, 0x1, R186, P1 ;  /* 0x00000001aabf7824 */ /* 0x000fca00008e06ba */
[----:B------:R0:W4:Y:S02]  /*62e0*/  @!P0 LDG.E.U16 R230, desc[UR10][R190.64] ;  /* 0x0000000abee68981 */ /* 0x000124000c1e1500 */
[----:B0-----:R-:W-:-:S05]  /*62f0*/  IADD3 R190, P1, R188, R185, RZ ;  /* 0x000000b9bcbe7210 */ /* 0x001fca0007f3e0ff */
[----:B------:R-:W-:Y:S01]  /*6300*/  IMAD.X R191, R210, 0x1, R186, P1 ;  /* 0x00000001d2bf7824 */ /* 0x000fe200008e06ba */
[----:B--2---:R0:W-:Y:S02]  /*6310*/  STS.U16 [R0+UR8+0x1e00], R195 ;  /* 0x001e00c300007988 */ /* 0x0041e40008000408 */
[----:B0-----:R-:W-:-:S06]  /*6320*/  PRMT R195, RZ, 0x7610, R195 ;  /* 0x00007610ffc37816 */ /* 0x001fcc00000000c3 */
[----:B------:R0:W2:Y:S04]  /*6330*/  @!P0 LDG.E.U16 R195, desc[UR10][R190.64] ;  /* 0x0000000abec38981 */ /* 0x0000a8000c1e1500 */
[----:B---3--:R1:W-:Y:S01]  /*6340*/  STS.U16 [R0+UR8+0x2000], R229 ;  /* 0x002000e500007988 */ /* 0x0083e20008000408 */
[----:B0-----:R-:W-:Y:S02]  /*6350*/  IADD3 R190, P1, R209, R185, RZ ;  /* 0x000000b9d1be7210 */ /* 0x001fe40007f3e0ff */
[----:B-1----:R-:W-:-:S03]  /*6360*/  PRMT R229, RZ, 0x7610, R229 ;  /* 0x00007610ffe57816 */ /* 0x002fc600000000e5 */
[----:B------:R-:W-:-:S05]  /*6370*/  IMAD.X R191, R169, 0x1, R186, P1 ;  /* 0x00000001a9bf7824 */ /* 0x000fca00008e06ba */
[----:B------:R0:W3:Y:S04]  /*6380*/  @!P0 LDG.E.U16 R229, desc[UR10][R190.64] ;  /* 0x0000000abee58981 */ /* 0x0000e8000c1e1500 */
[----:B------:R1:W-:Y:S01]  /*6390*/  STS.U16 [R0+UR8+0x2200], R223 ;  /* 0x002200df00007988 */ /* 0x0003e20008000408 */
        /* <DEDUP_REMOVED lines=49> */
[----:B0-----:R-:W-:Y:S02]  /*66b0*/  IADD3 R190, P1, R178, R185, RZ ;  /* 0x000000b9b2be7210 */ /* 0x001fe40007f3e0ff */
[----:B------:R-:W4:Y:S04]  /*66c0*/  LDL.LU R178, [R1] ;  /* 0x0000000001b27983 */ /* 0x000f280000300800 */
[----:B------:R-:W4:Y:S04]  /*66d0*/  LDL.LU R236, [R1+0x4] ;  /* 0x0000040001ec7983 */ /* 0x000f280000300800 */
[----:B------:R-:W4:Y:S04]  /*66e0*/  LDL.LU R237, [R1+0x8] ;  /* 0x0000080001ed7983 */ /* 0x000f280000300800 */
[----:B------:R-:W5:Y:S04]  /*66f0*/  LDL.LU R246, [R1+0xc] ;  /* 0x00000c0001f67983 */ /* 0x000f680000300800 */
[----:B------:R-:W4:Y:S01]  /*6700*/  LDL.LU R179, [R1+0x10] ;  /* 0x0000100001b37983 */ /* 0x000f220000300800 */
[----:B------:R-:W-:-:S03]  /*6710*/  IMAD.X R191, R198, 0x1, R186, P1 ;  /* 0x00000001c6bf7824 */ /* 0x000fc600008e06ba */
        /* <DEDUP_REMOVED lines=18> */
[----:B------:R0:W-:Y:S02]  /*6840*/  STS.U16 [R0+UR8+0x3e00], R193 ;  /* 0x003e00c100007988 */ /* 0x0001e40008000408 */
[----:B0-----:R-:W-:Y:S02]  /*6850*/  PRMT R193, RZ, 0x7610, R193 ;  /* 0x00007610ffc17816 */ /* 0x001fe400000000c1 */
[----:B----4-:R-:W-:-:S05]  /*6860*/  IADD3 R190, P1, R179, R185, RZ ;  /* 0x000000b9b3be7210 */ /* 0x010fca0007f3e0ff */
[----:B------:R-:W-:-:S05]  /*6870*/  IMAD.X R191, R154, 0x1, R186, P1 ;  /* 0x000000019abf7824 */ /* 0x000fca00008e06ba */
[----:B------:R0:W4:Y:S04]  /*6880*/  @!P0 LDG.E.U16 R193, desc[UR10][R190.64] ;  /* 0x0000000abec18981 */ /* 0x000128000c1e1500 */
[----:B------:R1:W-:Y:S01]  /*6890*/  STS.U16 [R0+UR8+0x4000], R228 ;  /* 0x004000e400007988 */ /* 0x0003e20008000408 */
[----:B0-----:R-:W-:Y:S02]  /*68a0*/  IADD3 R190, P1, R159, R185, RZ ;  /* 0x000000b99fbe7210 */ /* 0x001fe40007f3e0ff */
[----:B-1----:R-:W-:-:S03]  /*68b0*/  PRMT R228, RZ, 0x7610, R228 ;  /* 0x00007610ffe47816 */ /* 0x002fc600000000e4 */
[----:B------:R-:W-:Y:S01]  /*68c0*/  IMAD.X R191, R160, 0x1, R186, P1 ;  /* 0x00000001a0bf7824 */ /* 0x000fe200008e06ba */
[----:B------:R0:W-:Y:S04]  /*68d0*/  STS.U16 [R0+UR8+0x4200], R227 ;  /* 0x004200e300007988 */ /* 0x0001e80008000408 */
[----:B------:R5:W4:Y:S01]  /*68e0*/  @!P0 LDG.E.U16 R228, desc[UR10][R190.64] ;  /* 0x0000000abee48981 */ /* 0x000b22000c1e1500 */
[----:B0-----:R-:W-:Y:S02]  /*68f0*/  PRMT R227, RZ, 0x7610, R227 ;  /* 0x00007610ffe37816 */ /* 0x001fe400000000e3 */
[----:B-----5:R-:W-:-:S05]  /*6900*/  IADD3 R190, P1, R246, R185, RZ ;  /* 0x000000b9f6be7210 */ /* 0x020fca0007f3e0ff */
[----:B------:R-:W-:Y:S01]  /*6910*/  IMAD.X R191, R23, 0x1, R186, P1 ;  /* 0x0000000117bf7824 */ /* 0x000fe200008e06ba */
[----:B------:R0:W-:Y:S04]  /*6920*/  STS.U16 [R0+UR8+0x4400], R226 ;  /* 0x004400e200007988 */ /* 0x0001e80008000408 */
[----:B------:R1:W5:Y:S01]  /*6930*/  @!P0 LDG.E.U16 R227, desc[UR10][R190.64] ;  /* 0x0000000abee38981 */ /* 0x000362000c1e1500 */
[----:B0-----:R-:W-:Y:S02]  /*6940*/  PRMT R226, RZ, 0x7610, R226 ;  /* 0x00007610ffe27816 */ /* 0x001fe400000000e2 */
[----:B-1----:R-:W-:-:S05]  /*6950*/  IADD3 R190, P1, R156, R185, RZ ;  /* 0x000000b99cbe7210 */ /* 0x002fca0007f3e0ff */
        /* <DEDUP_REMOVED lines=21> */
[----:B--2---:R0:W-:Y:S04]  /*6ab0*/  STS.U16 [R0+UR8+0x4e00], R195 ;  /* 0x004e00c300007988 */ /* 0x0041e80008000408 */
[----:B------:R1:W2:Y:S01]  /*6ac0*/  @!P0 LDG.E.U16 R230, desc[UR10][R190.64] ;  /* 0x0000000abee68981 */ /* 0x0002a2000c1e1500 */
[----:B0-----:R-:W-:Y:S02]  /*6ad0*/  PRMT R195, RZ, 0x7610, R195 ;  /* 0x00007610ffc37816 */ /* 0x001fe400000000c3 */
[----:B-1----:R-:W-:-:S05]  /*6ae0*/  IADD3 R190, P1, R178, R185, RZ ;  /* 0x000000b9b2be7210 */ /* 0x002fca0007f3e0ff */
[----:B------:R-:W-:Y:S01]  /*6af0*/  IMAD.X R191, R14, 0x1, R186, P1 ;  /* 0x000000010ebf7824 */ /* 0x000fe200008e06ba */
[----:B---3--:R0:W-:Y:S04]  /*6b00*/  STS.U16 [R0+UR8+0x5000], R229 ;  /* 0x005000e500007988 */ /* 0x0081e80008000408 */
        /* <DEDUP_REMOVED lines=15> */
[----:B0-----:R-:W-:-:S05]  /*6c00*/  IADD3 R190, P1, R251, R185, RZ ;  /* 0x000000b9fbbe7210 */ /* 0x001fca0007f3e0ff */
[----:B------:R-:W-:Y:S01]  /*6c10*/  IMAD.X R191, R8, 0x1, R186, P1 ;  /* 0x0000000108bf7824 */ /* 0x000fe200008e06ba */
[----:B----4-:R0:W-:Y:S02]  /*6c20*/  STS.U16 [R0+UR8+0x5600], R193 ;  /* 0x005600c100007988 */ /* 0x0101e40008000408 */
[----:B0-----:R-:W-:-:S06]  /*6c30*/  PRMT R193, RZ, 0x7610, R193 ;  /* 0x00007610ffc17816 */ /* 0x001fcc00000000c1 */
[----:B------:R0:W4:Y:S04]  /*6c40*/  @!P0 LDG.E.U16 R193, desc[UR10][R190.64] ;  /* 0x0000000abec18981 */ /* 0x000128000c1e1500 */
[----:B------:R1:W-:Y:S01]  /*6c50*/  STS.U16 [R0+UR8+0x5800], R228 ;  /* 0x005800e400007988 */ /* 0x0003e20008000408 */
[----:B0-----:R-:W-:Y:S02]  /*6c60*/  IADD3 R190, P1, R13, R185, RZ ;  /* 0x000000b90dbe7210 */ /* 0x001fe40007f3e0ff */
[----:B-1----:R-:W-:-:S03]  /*6c70*/  PRMT R228, RZ, 0x7610, R228 ;  /* 0x00007610ffe47816 */ /* 0x002fc600000000e4 */
[----:B------:R-:W-:-:S05]  /*6c80*/  IMAD.X R191, R15, 0x1, R186, P1 ;  /* 0x000000010fbf7824 */ /* 0x000fca00008e06ba */
[----:B------:R0:W4:Y:S04]  /*6c90*/  @!P0 LDG.E.U16 R228, desc[UR10][R190.64] ;  /* 0x0000000abee48981 */ /* 0x000128000c1e1500 */
[----:B-----5:R1:W-:Y:S01]  /*6ca0*/  STS.U16 [R0+UR8+0x5a00], R227 ;  /* 0x005a00e300007988 */ /* 0x0203e20008000408 */
[----:B0-----:R-:W-:Y:S02]  /*6cb0*/  IADD3 R190, P1, R250, R185, RZ ;  /* 0x000000b9fabe7210 */ /* 0x001fe40007f3e0ff */
[----:B-1----:R-:W-:-:S03]  /*6cc0*/  PRMT R227, RZ, 0x7610, R227 ;  /* 0x00007610ffe37816 */ /* 0x002fc600000000e3 */
[----:B------:R-:W-:-:S05]  /*6cd0*/  IMAD.X R191, R5, 0x1, R186, P1 ;  /* 0x0000000105bf7824 */ /* 0x000fca00008e06ba */
[----:B------:R0:W5:Y:S04]  /*6ce0*/  @!P0 LDG.E.U16 R227, desc[UR10][R190.64] ;  /* 0x0000000abee38981 */ /* 0x000168000c1e1500 */
[----:B------:R1:W-:Y:S01]  /*6cf0*/  STS.U16 [R0+UR8+0x5c00], R226 ;  /* 0x005c00e200007988 */ /* 0x0003e20008000408 */
        /* <DEDUP_REMOVED lines=19> */
[----:B--2---:R1:W-:Y:S01]  /*6e30*/  STS.U16 [R0+UR8+0x6400], R230 ;  /* 0x006400e600007988 */ /* 0x0043e20008000408 */
[----:B0-----:R-:W-:Y:S02]  /*6e40*/  IADD3 R190, P1, R2, R185, RZ ;  /* 0x000000b902be7210 */ /* 0x001fe40007f3e0ff */
[----:B-1----:R-:W-:-:S03]  /*6e50*/  PRMT R230, RZ, 0x7610, R230 ;  /* 0x00007610ffe67816 */ /* 0x002fc600000000e6 */
[----:B------:R-:W-:-:S05]  /*6e60*/  IMAD.X R191, R6, 0x1, R186, P1 ;  /* 0x0000000106bf7824 */ /* 0x000fca00008e06ba */
[----:B------:R0:W2:Y:S02]  /*6e70*/  @!P0 LDG.E.U16 R230, desc[UR10][R190.64] ;  /* 0x0000000abee68981 */ /* 0x0000a4000c1e1500 */
[----:B0-----:R-:W-:Y:S02]  /*6e80*/  IMAD.MOV.U32 R191, RZ, RZ, R184 ;  /* 0x000000ffffbf7224 */ /* 0x001fe400078e00b8 */
[----:B------:R-:W0:Y:S01]  /*6e90*/  LDC R184, c[0x0][0x23c] ;  /* 0x00008f00ffb87b82 */ /* 0x000e220000000800 */
[----:B------:R1:W-:Y:S02]  /*6ea0*/  STS.U16 [R0+UR8+0x7e00], R192 ;  /* 0x007e00c000007988 */ /* 0x0003e40008000408 */
[----:B-1----:R-:W-:Y:S02]  /*6eb0*/  IMAD.MOV.U32 R192, RZ, RZ, R248 ;  /* 0x000000ffffc07224 */ /* 0x002fe400078e00f8 */
[----:B0-----:R-:W-:Y:S01]  /*6ec0*/  IMAD.SHL.U32 R184, R184, 0x20, RZ ;  /* 0x00000020b8b87824 */ /* 0x001fe200078e00ff */
[----:B---3--:R-:W-:Y:S04]  /*6ed0*/  STS.U16 [R0+UR8+0x6800], R229 ;  /* 0x006800e500007988 */ /* 0x008fe80008000408 */
[----:B----4-:R0:W-:Y:S02]  /*6ee0*/  STS.U16 [R0+UR8+0x6e00], R193 ;  /* 0x006e00c100007988 */ /* 0x0101e40008000408 */
[----:B0-----:R-:W-:-:S02]  /*6ef0*/  IMAD.MOV.U32 R193, RZ, RZ, R3 ;  /* 0x000000ffffc17224 */ /* 0x001fc400078e0003 */
[----:B------:R-:W-:-:S04]  /*6f00*/  IMAD.WIDE R192, R184, 0x2, R192 ;  /* 0x00000002b8c07825 */ /* 0x000fc800078e02c0 */
[----:B------:R-:W-:Y:S02]  /*6f10*/  IMAD.MOV.U32 R248, RZ, RZ, R192 ;  /* 0x000000fffff87224 */ /* 0x000fe400078e00c0 */
[----:B------:R-:W-:Y:S02]  /*6f20*/  IMAD.MOV.U32 R3, RZ, RZ, R193 ;  /* 0x000000ffff037224 */ /* 0x000fe400078e00c1 */
[----:B------:R-:W-:Y:S02]  /*6f30*/  IMAD.MOV.U32 R192, RZ, RZ, R249 ;  /* 0x000000ffffc07224 */ /* 0x000fe400078e00f9 */
[----:B------:R-:W-:Y:S02]  /*6f40*/  IMAD.MOV.U32 R193, RZ, RZ, R4 ;  /* 0x000000ffffc17224 */ /* 0x000fe400078e0004 */
        /* <DEDUP_REMOVED lines=19> */
[----:B------:R-:W-:Y:S01]  /*7080*/  IMAD.MOV.U32 R193, RZ, RZ, R14 ;  /* 0x000000ffffc17224 */ /* 0x000fe200078e000e */
[----:B------:R-:W3:Y:S01]  /*7090*/  LDL.LU R178, [R1+0xd8] ;  /* 0x0000d80001b27983 */ /* 0x000ee20000300800 */
[----:B------:R-:W-:-:S04]  /*70a0*/  IMAD.WIDE R192, R184, 0x2, R192 ;  /* 0x00000002b8c07825 */ /* 0x000fc800078e02c0 */
[----:B------:R-:W-:Y:S01]  /*70b0*/  IMAD.MOV.U32 R14, RZ, RZ, R193 ;  /* 0x000000ffff0e7224 */ /* 0x000fe200078e00c1 */
[----:B------:R0:W-:Y:S02]  /*70c0*/  STL [R1], R192 ;  /* 0x000000c001007387 */ /* 0x0001e40000100800 */
[----:B0-----:R-:W-:Y:S02]  /*70d0*/  IMAD.MOV.U32 R192, RZ, RZ, R236 ;  /* 0x000000ffffc07224 */ /* 0x001fe400078e00ec */
[----:B------:R-:W-:Y:S01]  /*70e0*/  IMAD.MOV.U32 R193, RZ, RZ, R17 ;  /* 0x000000ffffc17224 */ /* 0x000fe200078e0011 */
[----:B------:R-:W4:Y:S01]  /*70f0*/  LDL.LU R236, [R1+0xd4] ;  /* 0x0000d40001ec7983 */ /* 0x000f220000300800 */
[----:B------:R-:W-:-:S05]  /*7100*/  IMAD.WIDE R192, R184, 0x2, R192 ;  /* 0x00000002b8c07825 */ /* 0x000fca00078e02c0 */
[----:B------:R-:W-:Y:S04]  /*7110*/  STL [R1+0x4], R192 ;  /* 0x000004c001007387 */ /* 0x000fe80000100800 */
[----:B------:R-:W5:Y:S01]  /*7120*/  LDL.LU R229, [R1+0x18] ;  /* 0x0000180001e57983 */ /* 0x000f620000300800 */
[----:B------:R-:W-:-:S03]  /*7130*/  IMAD.MOV.U32 R190, RZ, RZ, R247 ;  /* 0x000000ffffbe7224 */ /* 0x000fc600078e00f7 */
[----:B------:R0:W-:Y:S02]  /*7140*/  STS.U16 [R0+UR8+0x6600], R195 ;  /* 0x006600c300007988 */ /* 0x0001e40008000408 */
[----:B0-----:R-:W-:Y:S02]  /*7150*/  IMAD.MOV.U32 R195, RZ, RZ, R191 ;  /* 0x000000ffffc37224 */ /* 0x001fe400078e00bf */
        /* <DEDUP_REMOVED lines=41> */
[----:B------:R-:W-:Y:S02]  /*73f0*/  IMAD.MOV.U32 R17, RZ, RZ, R193 ;  /* 0x000000ffff117224 */ /* 0x000fe400078e00c1 */
[----:B------:R-:W-:-:S04]  /*7400*/  IMAD.WIDE R190, R184, 0x2, R190 ;  /* 0x00000002b8be7825 */ /* 0x000fc800078e02be */
[----:B------:R-:W-:Y:S02]  /*7410*/  IMAD.MOV.U32 R192, RZ, RZ, R237 ;  /* 0x000000ffffc07224 */ /* 0x000fe400078e00ed */
[----:B------:R-:W-:Y:S01]  /*7420*/  IMAD.MOV.U32 R193, RZ, RZ, R20 ;  /* 0x000000ffffc17224 */ /* 0x000fe200078e0014 */
[----:B------:R-:W3:Y:S01]  /*7430*/  LDL.LU R237, [R1+0xd0] ;  /* 0x0000d00001ed7983 */ /* 0x000ee20000300800 */
[----:B------:R-:W-:Y:S02]  /*7440*/  IMAD.MOV.U32 R153, RZ, RZ, R190 ;  /* 0x000000ffff997224 */ /* 0x000fe400078e00be */
[----:B------:R-:W-:Y:S02]  /*7450*/  IMAD.MOV.U32 R155, RZ, RZ, R191 ;  /* 0x000000ffff9b7224 */ /* 0x000fe400078e00bf */
[----:B------:R-:W-:-:S04]  /*7460*/  IMAD.WIDE R192, R184, 0x2, R192 ;  /* 0x00000002b8c07825 */ /* 0x000fc800078e02c0 */
[----:B------:R-:W-:Y:S02]  /*7470*/  IMAD.MOV.U32 R190, RZ, RZ, R156 ;  /* 0x000000ffffbe7224 */ /* 0x000fe400078e009c */
[----:B------:R-:W-:Y:S01]  /*7480*/  IMAD.MOV.U32 R191, RZ, RZ, R158 ;  /* 0x000000ffffbf7224 */ /* 0x000fe200078e009e */
[----:B------:R0:W-:Y:S01]  /*7490*/  STL [R1+0x8], R192 ;  /* 0x000008c001007387 */ /* 0x0001e20000100800 */
[----:B------:R-:W-:Y:S02]  /*74a0*/  IMAD.MOV.U32 R20, RZ, RZ, R193 ;  /* 0x000000ffff147224 */ /* 0x000fe400078e00c1 */
[----:B------:R-:W-:-:S04]  /*74b0*/  IMAD.WIDE R190, R184, 0x2, R190 ;  /* 0x00000002b8be7825 */ /* 0x000fc800078e02be */
[----:B------:R-:W-:Y:S02]  /*74c0*/  IMAD.MOV.U32 R156, RZ, RZ, R190 ;  /* 0x000000ffff9c7224 */ /* 0x000fe400078e00be */
[----:B------:R-:W-:Y:S02]  /*74d0*/  IMAD.MOV.U32 R158, RZ, RZ, R191 ;  /* 0x000000ffff9e7224 */ /* 0x000fe400078e00bf */
[----:B0-----:R-:W-:Y:S02]  /*74e0*/  IMAD.MOV.U32 R192, RZ, RZ, R246 ;  /* 0x000000ffffc07224 */ /* 0x001fe400078e00f6 */
[----:B------:R-:W-:Y:S01]  /*74f0*/  IMAD.MOV.U32 R193, RZ, RZ, R23 ;  /* 0x000000ffffc17224 */ /* 0x000fe200078e0017 */
[----:B------:R-:W4:Y:S01]  /*7500*/  LDL.LU R246, [R1+0xcc] ;  /* 0x0000cc0001f67983 */ /* 0x000f220000300800 */
[----:B------:R-:W-:Y:S02]  /*7510*/  IMAD.MOV.U32 R190, RZ, RZ, R159 ;  /* 0x000000ffffbe7224 */ /* 0x000fe400078e009f */
[----:B------:R-:W-:-:S02]  /*7520*/  IMAD.MOV.U32 R191, RZ, RZ, R160 ;  /* 0x000000ffffbf7224 */ /* 0x000fc400078e00a0 */
[----:B------:R-:W-:-:S04]  /*7530*/  IMAD.WIDE R192, R184, 0x2, R192 ;  /* 0x00000002b8c07825 */ /* 0x000fc800078e02c0 */
[----:B------:R-:W-:Y:S01]  /*7540*/  IMAD.WIDE R190, R184, 0x2, R190 ;  /* 0x00000002b8be7825 */ /* 0x000fe200078e02be */
[----:B------:R0:W-:Y:S03]  /*7550*/  STL [R1+0xc], R192 ;  /* 0x00000cc001007387 */ /* 0x0001e60000100800 */
[----:B------:R-:W-:Y:S02]  /*7560*/  IMAD.MOV.U32 R23, RZ, RZ, R193 ;  /* 0x000000ffff177224 */ /* 0x000fe400078e00c1 */
[----:B------:R-:W-:Y:S02]  /*7570*/  IMAD.MOV.U32 R159, RZ, RZ, R190 ;  /* 0x000000ffff9f7224 */ /* 0x000fe400078e00be */
[----:B------:R-:W-:Y:S02]  /*7580*/  IMAD.MOV.U32 R160, RZ, RZ, R191 ;  /* 0x000000ffffa07224 */ /* 0x000fe400078e00bf */
[----:B------:R-:W-:-:S02]  /*7590*/  IMAD.MOV.U32 R190, RZ, RZ, R197 ;  /* 0x000000ffffbe7224 */ /* 0x000fc400078e00c5 */
[----:B0-----:R-:W-:Y:S02]  /*75a0*/  IMAD.MOV.U32 R192, RZ, RZ, R179 ;  /* 0x000000ffffc07224 */ /* 0x001fe400078e00b3 */
[----:B------:R-:W-:Y:S01]  /*75b0*/  IMAD.MOV.U32 R193, RZ, RZ, R154 ;  /* 0x000000ffffc17224 */ /* 0x000fe200078e009a */
[----:B------:R-:W3:Y:S01]  /*75c0*/  LDL.LU R179, [R1+0xc8] ;  /* 0x0000c80001b37983 */ /* 0x000ee20000300800 */
[----:B------:R-:W-:Y:S02]  /*75d0*/  IMAD.MOV.U32 R191, RZ, RZ, R161 ;  /* 0x000000ffffbf7224 */ /* 0x000fe400078e00a1 */
        /* <DEDUP_REMOVED lines=10> */
[----:B------:R-:W-:-:S05]  /*7680*/  IMAD.WIDE R192, R184, 0x2, R192 ;  /* 0x00000002b8c07825 */ /* 0x000fca00078e02c0 */
[----:B------:R-:W-:Y:S01]  /*7690*/  STL [R1+0x14], R192 ;  /* 0x000014c001007387 */ /* 0x000fe20000100800 */
[----:B-----5:R-:W-:-:S04]  /*76a0*/  IMAD.MOV.U32 R190, RZ, RZ, R229 ;  /* 0x000000ffffbe7224 */ /* 0x020fc800078e00e5 */
[----:B------:R-:W-:-:S04]  /*76b0*/  IMAD.WIDE R190, R184, 0x2, R190 ;  /* 0x00000002b8be7825 */ /* 0x000fc800078e02be */
[----:B------:R-:W-:Y:S01]  /*76c0*/  IMAD.MOV.U32 R198, RZ, RZ, R191 ;  /* 0x000000ffffc67224 */ /* 0x000fe200078e00bf */
[----:B------:R0:W-:Y:S02]  /*76d0*/  STL [R1+0x18], R190 ;  /* 0x000018be01007387 */ /* 0x0001e40000100800 */
[----:B0-----:R-:W-:Y:S02]  /*76e0*/  IMAD.MOV.U32 R190, RZ, RZ, R239 ;  /* 0x000000ffffbe7224 */ /* 0x001fe400078e00ef */
[----:B------:R-:W-:Y:S01]  /*76f0*/  IMAD.MOV.U32 R191, RZ, RZ, R200 ;  /* 0x000000ffffbf7224 */ /* 0x000fe200078e00c8 */
[----:B------:R-:W5:Y:S01]  /*7700*/  LDL.LU R239, [R1+0xc0] ;  /* 0x0000c00001ef7983 */ /* 0x000f620000300800 */
        /* <DEDUP_REMOVED lines=10> */
[----:B------:R-:W-:Y:S02]  /*77b0*/  IMAD.MOV.U32 R191, RZ, RZ, R166 ;  /* 0x000000ffffbf7224 */ /* 0x000fe400078e00a6 */
[----:B------:R-:W-:-:S04]  /*77c0*/  IMAD.WIDE R190, R184, 0x2, R190 ;  /* 0x00000002b8be7825 */ /* 0x000fc800078e02be */
[----:B------:R-:W-:Y:S02]  /*77d0*/  IMAD.MOV.U32 R203, RZ, RZ, R190 ;  /* 0x000000ffffcb7224 */ /* 0x000fe400078e00be */
[----:B------:R-:W-:Y:S02]  /*77e0*/  IMAD.MOV.U32 R166, RZ, RZ, R191 ;  /* 0x000000ffffa67224 */ /* 0x000fe400078e00bf */
[----:B------:R-:W-:Y:S02]  /*77f0*/  IMAD.MOV.U32 R190, RZ, RZ, R240 ;  /* 0x000000ffffbe7224 */ /* 0x000fe400078e00f0 */
        /* <DEDUP_REMOVED lines=44> */
[----:B------:R-:W-:-:S05]  /*7ac0*/  IMAD.WIDE R190, R184, 0x2, R190 ;  /* 0x00000002b8be7825 */ /* 0x000fca00078e02be */
[----:B------:R0:W-:Y:S04]  /*7ad0*/  STL [R1+0x40], R190 ;  /* 0x000040be01007387 */ /* 0x0001e80000100800 */
[----:B------:R-:W5:Y:S01]  /*7ae0*/  LDL.LU R229, [R1+0x58] ;  /* 0x0000580001e57983 */ /* 0x000f620000300800 */
[----:B------:R-:W-:Y:S02]  /*7af0*/  IMAD.MOV.U32 R220, RZ, RZ, R191 ;  /* 0x000000ffffdc7224 */ /* 0x000fe400078e00bf */
        /* <DEDUP_REMOVED lines=10> */
[----:B------:R0:W-:Y:S02]  /*7ba0*/  STL [R1+0x48], R190 ;  /* 0x000048be01007387 */ /* 0x0001e40000100800 */
[----:B0-----:R-:W-:Y:S02]  /*7bb0*/  IMAD.MOV.U32 R190, RZ, RZ, R189 ;  /* 0x000000ffffbe7224 */ /* 0x001fe400078e00bd */
[----:B------:R-:W5:Y:S04]  /*7bc0*/  LDL.LU R189, [R1+0x90] ;  /* 0x0000900001bd7983 */ /* 0x000f680000300800 */
[----:B------:R-:W-:Y:S04]  /*7bd0*/  STS.U16 [R0+UR8+0x6a00], R223 ;  /* 0x006a00df00007988 */ /* 0x000fe80008000408 */
[----:B------:R-:W-:Y:S04]  /*7be0*/  STS.U16 [R0+UR8+0x6c00], R222 ;  /* 0x006c00de00007988 */ /* 0x000fe80008000408 */
[----:B------:R-:W-:Y:S04]  /*7bf0*/  STS.U16 [R0+UR8+0x7000], R228 ;  /* 0x007000e400007988 */ /* 0x000fe80008000408 */
[----:B------:R-:W-:Y:S04]  /*7c00*/  STS.U16 [R0+UR8+0x7200], R227 ;  /* 0x007200e300007988 */ /* 0x000fe80008000408 */
[----:B------:R-:W-:Y:S04]  /*7c10*/  STS.U16 [R0+UR8+0x7400], R226 ;  /* 0x007400e200007988 */ /* 0x000fe80008000408 */
[----:B------:R-:W-:Y:S04]  /*7c20*/  STS.U16 [R0+UR8+0x7600], R225 ;  /* 0x007600e100007988 */ /* 0x000fe80008000408 */
[----:B------:R-:W-:Y:S04]  /*7c30*/  STS.U16 [R0+UR8+0x7800], R224 ;  /* 0x007800e000007988 */ /* 0x000fe80008000408 */
[----:B------:R0:W-:Y:S04]  /*7c40*/  STS.U16 [R0+UR8+0x7a00], R194 ;  /* 0x007a00c200007988 */ /* 0x0001e80008000408 */
[----:B--2---:R-:W-:Y:S01]  /*7c50*/  STS.U16 [R0+UR8+0x7c00], R230 ;  /* 0x007c00e600007988 */ /* 0x004fe20008000408 */
[----:B------:R1:W-:Y:S06]  /*7c60*/  MEMBAR.ALL.CTA ;  /* 0x0000000000007992 */ /* 0x0003ec0000008000 */
[----:B-1----:R-:W1:Y:S01]  /*7c70*/  FENCE.VIEW.ASYNC.S ;  /* 0x00000000000073c6 */ /* 0x002e620000000000 */
[----:B------:R-:W-:Y:S01]  /*7c80*/  USHF.L.U32 UR6, UR16, 0x8, URZ ;  /* 0x0000000810067899 */ /* 0x000fe2000800063f */
[----:B------:R-:W-:Y:S01]  /*7c90*/  IMAD.MOV.U32 R233, RZ, RZ, R191 ;  /* 0x000000ffffe97224 */ /* 0x000fe200078e00bf */
[----:B------:R-:W-:Y:S01]  /*7ca0*/  UMOV UR20, UR4 ;  /* 0x0000000400147c82 */ /* 0x000fe20008000000 */
[----:B------:R-:W-:Y:S01]  /*7cb0*/  UMOV UR21, 0x40000040 ;  /* 0x4000004000157882 */ /* 0x000fe20000000000 */
[----:B------:R-:W-:Y:S01]  /*7cc0*/  ULOP3.LUT UR6, UR6, 0x400, URZ, 0xc0, !UPT ;  /* 0x0000040006067892 */ /* 0x000fe2000f8ec03f */
[----:B------:R-:W-:Y:S01]  /*7cd0*/  IMAD.MOV.U32 R191, RZ, RZ, R235 ;  /* 0x000000ffffbf7224 */ /* 0x000fe200078e00eb */
[----:B------:R-:W-:Y:S01]  /*7ce0*/  UMOV UR23, 0x80000020 ;  /* 0x8000002000177882 */ /* 0x000fe20000000000 */
[----:B------:R-:W-:Y:S01]  /*7cf0*/  UMOV UR14, 0xfffffffe ;  /* 0xfffffffe000e7882 */ /* 0x000fe20000000000 */
[----:B------:R-:W-:Y:S01]  /*7d00*/  UMOV UR15, 0x7fffffdf ;  /* 0x7fffffdf000f7882 */ /* 0x000fe20000000000 */
[----:B------:R-:W-:Y:S01]  /*7d10*/  UMOV UR7, URZ ;  /* 0x0000003f00077c82 */ /* 0x000fe20008000000 */
[----:B------:R-:W-:Y:S01]  /*7d20*/  IMAD.MOV.U32 R157, RZ, RZ, R193 ;  /* 0x000000ffff9d7224 */ /* 0x000fe200078e00c1 */
[----:B0-----:R-:W0:Y:S08]  /*7d30*/  LDC R194, c[0x0][0x238] ;  /* 0x00008e00ffc27b82 */ /* 0x001e300000000800 */
[----:B-1----:R-:W-:Y:S01]  /*7d40*/  BAR.SYNC.DEFER_BLOCKING 0x0 ;  /* 0x0000000000007b1d */ /* 0x002fe20000010000 */
[----:B------:R-:W-:Y:S01]  /*7d50*/  ULEA.HI UR6, UR8, UR6, URZ, 0x1c ;  /* 0x0000000608067291 */ /* 0x000fe2000f8fe03f */
[----:B------:R-:W-:-:S03]  /*7d60*/  IMAD.WIDE R190, R184, 0x2, R190 ;  /* 0x00000002b8be7825 */ /* 0x000fc600078e02be */
[----:B------:R-:W-:Y:S01]  /*7d70*/  ULOP3.LUT UR6, UR6, 0x3fff, URZ, 0xc0, !UPT ;  /* 0x00003fff06067892 */ /* 0x000fe2000f8ec03f */
[----:B------:R-:W-:Y:S01]  /*7d80*/  IMAD.MOV.U32 R235, RZ, RZ, R191 ;  /* 0x000000ffffeb7224 */ /* 0x000fe200078e00bf */
[----:B------:R4:W-:Y:S05]  /*7d90*/  STL [R1+0x4c], R190 ;  /* 0x00004cbe01007387 */ /* 0x0009ea0000100800 */
[----:B------:R-:W-:Y:S01]  /*7da0*/  UMOV UR22, UR6 ;  /* 0x0000000600167c82 */ /* 0x000fe20008000000 */
[----:B----4-:R-:W-:Y:S02]  /*7db0*/  IMAD.MOV.U32 R190, RZ, RZ, R246 ;  /* 0x000000ffffbe7224 */ /* 0x010fe400078e00f6 */
[----:B---3--:R-:W-:Y:S01]  /*7dc0*/  IMAD.MOV.U32 R191, RZ, RZ, R237 ;  /* 0x000000ffffbf7224 */ /* 0x008fe200078e00ed */
[----:B------:R-:W2:Y:S01]  /*7dd0*/  LDL.LU R246, [R1+0x8c] ;  /* 0x00008c0001f67983 */ /* 0x000ea20000300800 */
[----:B------:R-:W-:Y:S01]  /*7de0*/  WARPGROUP.ARRIVE ;  /* 0x00000000000079c5 */ /* 0x000fe20000000000 */
[----:B------:R-:W-:-:S05]  /*7df0*/  IMAD.WIDE R190, R184, 0x2, R190 ;  /* 0x00000002b8be7825 */ /* 0x000fca00078e02be */
[----:B------:R-:W-:Y:S01]  /*7e00*/  HGMMA.64x256x16.F32 R24, gdesc[UR20].tnspA, R24 ;  /* 0x23e00000141879f0 */ /* 0x000fe20008700818 */
[----:B------:R1:W-:Y:S01]  /*7e10*/  STL [R1+0x54], R190 ;  /* 0x000054be01007387 */ /* 0x0003e20000100800 */
[----:B------:R-:W-:Y:S02]  /*7e20*/  IMAD.MOV.U32 R237, RZ, RZ, R191 ;  /* 0x000000ffffed7224 */ /* 0x000fe400078e00bf */
[----:B-----5:R-:W-:Y:S02]  /*7e30*/  IMAD.MOV.U32 R191, RZ, RZ, R239 ;  /* 0x000000ffffbf7224 */ /* 0x020fe400078e00ef */
[----:B-1----:R-:W-:-:S04]  /*7e40*/  IMAD.MOV.U32 R190, RZ, RZ, R229 ;  /* 0x000000ffffbe7224 */ /* 0x002fc800078e00e5 */
[----:B------:R-:W-:-:S04]  /*7e50*/  IMAD.WIDE R190, R184, 0x2, R190 ;  /* 0x00000002b8be7825 */ /* 0x000fc800078e02be */
[----:B------:R-:W-:Y:S01]  /*7e60*/  IMAD.MOV.U32 R239, RZ, RZ, R191 ;  /* 0x000000ffffef7224 */ /* 0x000fe200078e00bf */
[----:B------:R1:W-:Y:S02]  /*7e70*/  STL [R1+0x58], R190 ;  /* 0x000058be01007387 */ /* 0x0003e40000100800 */
[----:B-1----:R-:W-:Y:S02]  /*7e80*/  IMAD.MOV.U32 R190, RZ, RZ, R188 ;  /* 0x000000ffffbe7224 */ /* 0x002fe400078e00bc */
[----:B------:R-:W-:Y:S01]  /*7e90*/  IMAD.MOV.U32 R191, RZ, RZ, R241 ;  /* 0x000000ffffbf7224 */ /* 0x000fe200078e00f1 */
[----:B------:R-:W3:Y:S01]  /*7ea0*/  LDL.LU R188, [R1+0x88] ;  /* 0x0000880001bc7983 */ /* 0x000ee20000300800 */
[----:B------:R-:W-:-:S05]  /*7eb0*/  IMAD.WIDE R190, R184, 0x2, R190 ;  /* 0x00000002b8be7825 */ /* 0x000fca00078e02be */
[----:B------:R1:W-:Y:S01]  /*7ec0*/  STL [R1+0x5c], R190 ;  /* 0x00005cbe01007387 */ /* 0x0003e20000100800 */
[----:B------:R-:W-:Y:S02]  /*7ed0*/  IMAD.MOV.U32 R241, RZ, RZ, R191 ;  /* 0x000000fffff17224 */ /* 0x000fe400078e00bf */
[----:B-1----:R-:W-:Y:S02]  /*7ee0*/  IMAD.MOV.U32 R190, RZ, RZ, R183 ;  /* 0x000000ffffbe7224 */ /* 0x002fe400078e00b7 */
[----:B------:R-:W4:Y:S01]  /*7ef0*/  LDL.LU R183, [R1+0x84] ;  /* 0x0000840001b77983 */ /* 0x000f220000300800 */
[----:B------:R-:W-:Y:S02]  /*7f00*/  IMAD.MOV.U32 R191, RZ, RZ, R243 ;  /* 0x000000ffffbf7224 */ /* 0x000fe400078e00f3 */
[----:B------:R-:W-:-:S05]  /*7f10*/  IMAD.WIDE R190, R184, 0x2, R190 ;  /* 0x00000002b8be7825 */ /* 0x000fca00078e02be */
[----:B------:R1:W-:Y:S02]  /*7f20*/  STL [R1+0x60], R190 ;  /* 0x000060be01007387 */ /* 0x0003e40000100800 */
[----:B-1----:R-:W-:Y:S02]  /*7f30*/  IMAD.MOV.U32 R190, RZ, RZ, R189 ;  /* 0x000000ffffbe7224 */ /* 0x002fe400078e00bd */
[----:B------:R-:W3:Y:S01]  /*7f40*/  LDL.LU R189, [R1+0x80] ;  /* 0x0000800001bd7983 */ /* 0x000ee20000300800 */
[----:B------:R-:W-:Y:S01]  /*7f50*/  UIADD3.64 UR14, UR6, -UR14, URZ ;  /* 0x8000000e060e7297 */ /* 0x000fe2000fffe03f */
[----:B------:R-:W-:Y:S02]  /*7f60*/  IMAD.MOV.U32 R192, RZ, RZ, R196 ;  /* 0x000000ffffc07224 */ /* 0x000fe400078e00c4 */
[----:B------:R-:W-:Y:S02]  /*7f70*/  IMAD.MOV.U32 R193, RZ, RZ, R162 ;  /* 0x000000ffffc17224 */ /* 0x000fe400078e00a2 */
[----:B------:R-:W-:-:S04]  /*7f80*/  IMAD.WIDE R192, R184, 0x2, R192 ;  /* 0x00000002b8c07825 */ /* 0x000fc800078e02c0 */
[----:B------:R-:W-:Y:S01]  /*7f90*/  HGMMA.64x256x16.F32 R24, gdesc[UR12].tnspA, R24, gsb0 ;  /* 0x23e000000c1879f0 */ /* 0x000fe20008000818 */
        /* <DEDUP_REMOVED lines=88> */
[----:B-1----:R-:W-:Y:S02]  /*8520*/  IMAD.MOV.U32 R190, RZ, RZ, R195 ;  /* 0x000000ffffbe7224 */ /* 0x002fe400078e00c3 */
[----:B--2---:R-:W-:Y:S02]  /*8530*/  IMAD.MOV.U32 R191, RZ, RZ, R246 ;  /* 0x000000ffffbf7224 */ /* 0x004fe400078e00f6 */
        /* <DEDUP_REMOVED lines=8> */
[----:B----4-:R-:W-:Y:S02]  /*85c0*/  VIADD R183, R183, 0xffffffff ;  /* 0xffffffffb7b77836 */ /* 0x010fe40000000000 */
[----:B------:R-:W-:-:S03]  /*85d0*/  IMAD.WIDE R192, R184, 0x2, R192 ;  /* 0x00000002b8c07825 */ /* 0x000fc600078e02c0 */
[----:B------:R-:W-:Y:S01]  /*85e0*/  ISETP.NE.U32.AND P0, PT, R183, RZ, PT ;  /* 0x000000ffb700720c */ /* 0x000fe20003f05070 */
[----:B------:R-:W-:Y:S02]  /*85f0*/  IMAD.MOV.U32 R242, RZ, RZ, R192 ;  /* 0x000000fffff27224 */ /* 0x000fe400078e00c0 */
[----:B------:R-:W-:Y:S02]  /*8600*/  IMAD.MOV.U32 R181, RZ, RZ, R193 ;  /* 0x000000ffffb57224 */ /* 0x000fe400078e00c1 */
[----:B------:R-:W-:Y:S02]  /*8610*/  IMAD.MOV.U32 R192, RZ, RZ, R244 ;  /* 0x000000ffffc07224 */ /* 0x000fe400078e00f4 */
[----:B------:R-:W-:Y:S01]  /*8620*/  IMAD.MOV.U32 R193, RZ, RZ, R182 ;  /* 0x000000ffffc17224 */ /* 0x000fe200078e00b6 */
[----:B------:R-:W-:Y:S01]  /*8630*/  UIADD3 UR17, UR17, -0x20, URZ ;  /* 0xffffffe011117890 */ /* 0x000fe2000fffe03f */
[----:B0-----:R-:W-:Y:S01]  /*8640*/  IMAD.SHL.U32 R194, R194, 0x20, RZ ;  /* 0x00000020c2c27824 */ /* 0x001fe200078e00ff */
[----:B------:R-:W-:-:S02]  /*8650*/  WARPGROUP.DEPBAR.LE gsb0, 0x0 ;  /* 0x00008000000079c5 */ /* 0x000fc40000010000 */
[----:B------:R-:W-:-:S04]  /*8660*/  IMAD.WIDE R192, R184, 0x2, R192 ;  /* 0x00000002b8c07825 */ /* 0x000fc800078e02c0 */
[----:B------:R-:W-:Y:S02]  /*8670*/  IMAD.MOV.U32 R244, RZ, RZ, R192 ;  /* 0x000000fffff47224 */ /* 0x000fe400078e00c0 */
[----:B------:R-:W-:Y:S02]  /*8680*/  IMAD.MOV.U32 R182, RZ, RZ, R193 ;  /* 0x000000ffffb67224 */ /* 0x000fe400078e00c1 */
[----:B---3--:R-:W-:-:S04]  /*8690*/  IMAD.WIDE R188, R194, 0x2, R188 ;  /* 0x00000002c2bc7825 */ /* 0x008fc800078e02bc */
[----:B------:R-:W-:Y:S01]  /*86a0*/  IMAD.MOV.U32 R246, RZ, RZ, R191 ;  /* 0x000000fffff67224 */ /* 0x000fe200078e00bf */
[----:B-1----:R-:W-:Y:S06]  /*86b0*/  @P0 BRA `(.L_x_1) ;  /* 0xffffffcc00000947 */ /* 0x002fec000383ffff */
[----:B------:R-:W-:Y:S02]  /*86c0*/  F2FP.F16.F32.PACK_AB R156, R125, R121 ;  /* 0x000000797d9c723e */ /* 0x000fe400000000ff */
[----:B------:R-:W-:Y:S02]  /*86d0*/  F2FP.F16.F32.PACK_AB R121, R132, R128 ;  /* 0x000000808479723e */ /* 0x000fe400000000ff */
[----:B------:R-:W-:Y:S02]  /*86e0*/  F2FP.F16.F32.PACK_AB R132, R93, R89 ;  /* 0x000000595d84723e */ /* 0x000fe400000000ff */
[----:B------:R-:W-:Y:S02]  /*86f0*/  F2FP.F16.F32.PACK_AB R93, R69, R65 ;  /* 0x00000041455d723e */ /* 0x000fe400000000ff */
[----:B------:R-:W-:Y:S02]  /*8700*/  F2FP.F16.F32.PACK_AB R157, R133, R129 ;  /* 0x00000081859d723e */ /* 0x000fe400000000ff */
[----:B------:R-:W-:-:S02]  /*8710*/  F2FP.F16.F32.PACK_AB R65, R68, R64 ;  /* 0x000000404441723e */ /* 0x000fc400000000ff */
        /* <DEDUP_REMOVED lines=57> */
[----:B------:R-:W-:-:S07]  /*8ab0*/  F2FP.F16.F32.PACK_AB R24, R28, R24 ;  /* 0x000000181c18723e */ /* 0x000fce00000000ff */
.L_x_0:
[----:B------:R-:W2:Y:S01]  /*8ac0*/  LDL.LU R163, [R1+0x68] ;  /* 0x0000680001a37983 */ /* 0x000ea20000300800 */
[----:B------:R-:W-:Y:S01]  /*8ad0*/  ULDC.64 UR12, c[0x0][0x228] ;  /* 0x00008a00000c7ab9 */ /* 0x000fe20000000a00 */
[----:B------:R-:W-:Y:S01]  /*8ae0*/  ULDC UR7, c[0x0][0x22c] ;  /* 0x00008b0000077ab9 */ /* 0x000fe20000000800 */
[----:B------:R-:W-:Y:S01]  /*8af0*/  ULDC UR6, c[0x0][0x22c] ;  /* 0x00008b0000067ab9 */ /* 0x000fe20000000800 */
[----:B------:R-:W0:Y:S01]  /*8b00*/  S2R R20, SR_TID.X ;  /* 0x0000000000147919 */ /* 0x000e220000002100 */
[----:B------:R-:W1:Y:S01]  /*8b10*/  LDC R57, c[0x0][0x248] ;  /* 0x00009200ff397b82 */ /* 0x000e620000000800 */
[----:B0-----:R-:W-:-:S04]  /*8b20*/  LOP3.LUT R2, R20, 0x80, RZ, 0xc0, !PT ;  /* 0x0000008014027812 */ /* 0x001fc800078ec0ff */
[----:B------:R-:W-:Y:S01]  /*8b30*/  R2UR UR4, R2 ;  /* 0x00000000020472ca */ /* 0x000fe200000e0000 */
[C---:B------:R-:W-:Y:S02]  /*8b40*/  IMAD.SHL.U32 R0, R20.reuse, 0x8, RZ ;  /* 0x0000000814007824 */ /* 0x040fe400078e00ff */
[C---:B------:R-:W-:Y:S02]  /*8b50*/  IMAD.SHL.U32 R2, R20.reuse, 0x200, RZ ;  /* 0x0000020014027824 */ /* 0x040fe400078e00ff */
[----:B------:R-:W-:Y:S01]  /*8b60*/  IMAD.SHL.U32 R3, R20, 0x4, RZ ;  /* 0x0000000414037824 */ /* 0x000fe200078e00ff */
[----:B------:R-:W-:Y:S01]  /*8b70*/  LOP3.LUT R0, R0, 0x300, RZ, 0xc0, !PT ;  /* 0x0000030000007812 */ /* 0x000fe200078ec0ff */
[----:B------:R-:W-:Y:S01]  /*8b80*/  IMAD.SHL.U32 R16, R20, 0x20, RZ ;  /* 0x0000002014107824 */ /* 0x000fe200078e00ff */
[----:B------:R-:W-:Y:S02]  /*8b90*/  LOP3.LUT R17, R2, 0x3000, RZ, 0xc0, !PT ;  /* 0x0000300002117812 */ /* 0x000fe400078ec0ff */
[----:B------:R-:W-:-:S02]  /*8ba0*/  LOP3.LUT R0, R0, 0x70, R3, 0xf8, !PT ;  /* 0x0000007000007812 */ /* 0x000fc400078ef803 */
[----:B------:R-:W-:Y:S01]  /*8bb0*/  LOP3.LUT R17, R17, 0x60, R16, 0xf8, !PT ;  /* 0x0000006011117812 */ /* 0x000fe200078ef810 */
[----:B------:R-:W-:-:S03]  /*8bc0*/  ULEA UR5, UR4, UR8, 0x4 ;  /* 0x0000000804057291 */ /* 0x000fc6000f8e203f */
[----:B------:R-:W-:Y:S01]  /*8bd0*/  LOP3.LUT R59, R17, R0, RZ, 0x3c, !PT ;  /* 0x00000000113b7212 */ /* 0x000fe200078e3cff */
[----:B------:R-:W-:Y:S01]  /*8be0*/  BAR.SYNC.DEFER_BLOCKING 0x0 ;  /* 0x0000000000007b1d */ /* 0x000fe20000010000 */
[C---:B------:R-:W-:Y:S01]  /*8bf0*/  IMAD.SHL.U32 R18, R20.reuse, 0x800, RZ ;  /* 0x0000080014127824 */ /* 0x040fe200078e00ff */
[----:B------:R-:W-:Y:S01]  /*8c00*/  SHF.R.U32.HI R201, RZ, 0x6, R20 ;  /* 0x00000006ffc97819 */ /* 0x000fe20000011614 */
[----:B------:R-:W-:Y:S01]  /*8c10*/  IMAD.SHL.U32 R19, R20, 0x10, RZ ;  /* 0x0000001014137824 */ /* 0x000fe200078e00ff */
[----:B------:R-:W-:Y:S02]  /*8c20*/  USHF.R.U32.HI UR4, URZ, 0x2, UR4 ;  /* 0x000000023f047899 */ /* 0x000fe40008011604 */
[----:B------:R-:W-:Y:S01]  /*8c30*/  LOP3.LUT R18, R18, 0x3000, RZ, 0xc0, !PT ;  /* 0x0000300012127812 */ /* 0x000fe200078ec0ff */
[----:B------:R-:W-:Y:S01]  /*8c40*/  IMAD.U32 R3, RZ, RZ, UR9 ;  /* 0x00000009ff037e24 */ /* 0x000fe2000f8e00ff */
[----:B------:R-:W-:Y:S02]  /*8c50*/  SGXT.U32 R201, R201, 0x2 ;  /* 0x00000002c9c9781a */ /* 0x000fe40000000000 */
[----:B------:R-:W-:Y:S01]  /*8c60*/  LOP3.LUT R2, R18, 0x7f0, R19, 0xf8, !PT ;  /* 0x000007f012027812 */ /* 0x000fe200078ef813 */
[----:B------:R-:W-:Y:S04]  /*8c70*/  STS.128 [R59+UR5], R24 ;  /* 0x000000183b007988 */ /* 0x000fe80008000c05 */
[----:B------:R-:W-:Y:S04]  /*8c80*/  STS.128 [R59+UR5+0x400], R8 ;  /* 0x000400083b007988 */ /* 0x000fe80008000c05 */
[----:B------:R-:W-:Y:S04]  /*8c90*/  STS.128 [R59+UR5+0x80], R12 ;  /* 0x0000800c3b007988 */ /* 0x000fe80008000c05 */
[----:B------:R0:W-:Y:S01]  /*8ca0*/  STS.128 [R59+UR5+0x480], R60 ;  /* 0x0004803c3b007988 */ /* 0x0001e20008000c05 */
[----:B------:R-:W-:-:S02]  /*8cb0*/  LOP3.LUT R0, R3, 0x1fc, R201, 0xfe, !PT ;  /* 0x000001fc03007812 */ /* 0x000fc400078efec9 */
[----:B------:R-:W-:Y:S01]  /*8cc0*/  LOP3.LUT R2, R2, UR4, RZ, 0x3c, !PT ;  /* 0x0000000402027c12 */ /* 0x000fe2000f8e3cff */
[----:B------:R-:W-:Y:S01]  /*8cd0*/  BAR.SYNC.DEFER_BLOCKING 0x0 ;  /* 0x0000000000007b1d */ /* 0x000fe20000010000 */
[----:B------:R-:W-:Y:S02]  /*8ce0*/  LOP3.LUT R16, R3, 0x20, R201, 0xfe, !PT ;  /* 0x0000002003107812 */ /* 0x000fe400078efec9 */
[----:B------:R-:W-:-:S03]  /*8cf0*/  LOP3.LUT R58, R201, UR9, RZ, 0xfc, !PT ;  /* 0x00000009c93a7c12 */ /* 0x000fc6000f8efcff */
[----:B------:R-:W-:Y:S01]  /*8d00*/  ULDC UR4, c[0x0][0x244] ;  /* 0x0000910000047ab9 */ /* 0x000fe20000000800 */
[----:B------:R-:W3:Y:S01]  /*8d10*/  LDS.128 R48, [R2+UR8] ;  /* 0x0000000802307984 */ /* 0x000ee20008000c00 */
[C-C-:B0-----:R-:W-:Y:S02]  /*8d20*/  LOP3.LUT R62, R3.reuse, 0x8, R201.reuse, 0xfe, !PT ;  /* 0x00000008033e7812 */ /* 0x141fe400078efec9 */
[C-C-:B------:R-:W-:Y:S02]  /*8d30*/  LOP3.LUT R166, R3.reuse, 0xc, R201.reuse, 0xfe, !PT ;  /* 0x0000000c03a67812 */ /* 0x140fe400078efec9 */
[C-C-:B------:R-:W-:Y:S02]  /*8d40*/  LOP3.LUT R164, R3.reuse, 0x10, R201.reuse, 0xfe, !PT ;  /* 0x0000001003a47812 */ /* 0x140fe400078efec9 */
[----:B------:R-:W-:Y:S02]  /*8d50*/  LOP3.LUT R162, R3, 0x14, R201, 0xfe, !PT ;  /* 0x0000001403a27812 */ /* 0x000fe400078efec9 */
[----:B--2---:R-:W-:-:S04]  /*8d60*/  ISETP.GE.AND P0, PT, R163, UR12, PT ;  /* 0x0000000ca3007c0c */ /* 0x004fc8000bf06270 */
[----:B------:R-:W-:Y:S02]  /*8d70*/  ISETP.LT.AND P1, PT, R0, UR7, !P0 ;  /* 0x0000000700007c0c */ /* 0x000fe4000c721270 */
[----:B------:R-:W-:Y:S02]  /*8d80*/  LOP3.LUT R0, R2, 0x40, RZ, 0x3c, !PT ;  /* 0x0000004002007812 */ /* 0x000fe400078e3cff */
[----:B------:R-:W-:Y:S01]  /*8d90*/  ISETP.LT.AND P4, PT, R16, UR6, !P0 ;  /* 0x0000000610007c0c */ /* 0x000fe2000c781270 */
[----:B------:R-:W-:Y:S01]  /*8da0*/  IMAD R60, R163, UR4, RZ ;  /* 0x00000004a33c7c24 */ /* 0x000fe2000f8e02ff */
[----:B------:R-:W-:Y:S01]  /*8db0*/  LDS.128 R16, [R2+UR8+0x800] ;  /* 0x0008000802107984 */ /* 0x000fe20008000c00 */
[----:B------:R-:W-:-:S03]  /*8dc0*/  ULDC.64 UR6, c[0x0][0x220] ;  /* 0x0000880000067ab9 */ /* 0x000fc60000000a00 */
[----:B------:R-:W0:Y:S04]  /*8dd0*/  LDS.128 R52, [R0+UR8] ;  /* 0x0000000800347984 */ /* 0x000e280008000c00 */
[----:B------:R-:W-:Y:S01]  /*8de0*/  LDS.128 R20, [R0+UR8+0x800] ;  /* 0x0008000800147984 */ /* 0x000fe20008000c00 */
[C---:B-1----:R-:W-:Y:S01]  /*8df0*/  IMAD R163, R58.reuse, R57, RZ ;  /* 0x000000393aa37224 */ /* 0x042fe200078e02ff */
[----:B------:R-:W-:Y:S01]  /*8e00*/  ISETP.LT.AND P5, PT, R58, UR13, !P0 ;  /* 0x0000000d3a007c0c */ /* 0x000fe2000c7a1270 */
[----:B------:R-:W-:Y:S01]  /*8e10*/  ULDC UR4, c[0x0][0x22c] ;  /* 0x00008b0000047ab9 */ /* 0x000fe20000000800 */
[----:B------:R-:W-:Y:S06]  /*8e20*/  BAR.SYNC.DEFER_BLOCKING 0x0 ;  /* 0x0000000000007b1d */ /* 0x000fec0000010000 */
[----:B------:R1:W-:Y:S04]  /*8e30*/  STS.128 [R59+UR5], R64 ;  /* 0x000000403b007988 */ /* 0x0003e80008000c05 */
[----:B------:R-:W-:Y:S04]  /*8e40*/  STS.128 [R59+UR5+0x400], R92 ;  /* 0x0004005c3b007988 */ /* 0x000fe80008000c05 */
[----:B------:R-:W-:Y:S04]  /*8e50*/  STS.128 [R59+UR5+0x80], R96 ;  /* 0x000080603b007988 */ /* 0x000fe80008000c05 */
[----:B------:R-:W-:Y:S01]  /*8e60*/  STS.128 [R59+UR5+0x480], R100 ;  /* 0x000480643b007988 */ /* 0x000fe20008000c05 */
[----:B------:R-:W-:Y:S06]  /*8e70*/  BAR.SYNC.DEFER_BLOCKING 0x0 ;  /* 0x0000000000007b1d */ /* 0x000fec0000010000 */
[----:B------:R-:W2:Y:S04]  /*8e80*/  LDS.128 R44, [R2+UR8] ;  /* 0x00000008022c7984 */ /* 0x000ea80008000c00 */
[----:B------:R-:W-:Y:S04]  /*8e90*/  LDS.128 R8, [R2+UR8+0x800] ;  /* 0x0008000802087984 */ /* 0x000fe80008000c00 */
[----:B------:R-:W4:Y:S04]  /*8ea0*/  LDS.128 R40, [R0+UR8] ;  /* 0x0000000800287984 */ /* 0x000f280008000c00 */
[----:B------:R-:W-:Y:S01]  /*8eb0*/  LDS.128 R12, [R0+UR8+0x800] ;  /* 0x00080008000c7984 */ /* 0x000fe20008000c00 */
[----:B------:R-:W-:Y:S06]  /*8ec0*/  BAR.SYNC.DEFER_BLOCKING 0x0 ;  /* 0x0000000000007b1d */ /* 0x000fec0000010000 */
[----:B------:R-:W-:Y:S04]  /*8ed0*/  STS.128 [R59+UR5], R88 ;  /* 0x000000583b007988 */ /* 0x000fe80008000c05 */
[----:B------:R-:W-:Y:S04]  /*8ee0*/  STS.128 [R59+UR5+0x400], R132 ;  /* 0x000400843b007988 */ /* 0x000fe80008000c05 */
[----:B------:R-:W-:Y:S04]  /*8ef0*/  STS.128 [R59+UR5+0x80], R128 ;  /* 0x000080803b007988 */ /* 0x000fe80008000c05 */
[----:B------:R-:W-:Y:S01]  /*8f00*/  STS.128 [R59+UR5+0x480], R124 ;  /* 0x0004807c3b007988 */ /* 0x000fe20008000c05 */
[----:B------:R-:W-:Y:S06]  /*8f10*/  BAR.SYNC.DEFER_BLOCKING 0x0 ;  /* 0x0000000000007b1d */ /* 0x000fec0000010000 */
[----:B------:R-:W5:Y:S04]  /*8f20*/  LDS.128 R32, [R2+UR8] ;  /* 0x0000000802207984 */ /* 0x000f680008000c00 */
[----:B------:R-:W-:Y:S04]  /*8f30*/  LDS.128 R24, [R2+UR8+0x800] ;  /* 0x0008000802187984 */ /* 0x000fe80008000c00 */
[----:B------:R-:W5:Y:S04]  /*8f40*/  LDS.128 R36, [R0+UR8] ;  /* 0x0000000800247984 */ /* 0x000f680008000c00 */
[----:B------:R-:W-:Y:S01]  /*8f50*/  LDS.128 R28, [R0+UR8+0x800] ;  /* 0x00080008001c7984 */ /* 0x000fe20008000c00 */
[----:B------:R-:W-:Y:S01]  /*8f60*/  BAR.SYNC.DEFER_BLOCKING 0x0 ;  /* 0x0000000000007b1d */ /* 0x000fe20000010000 */
[----:B------:R-:W-:-:S02]  /*8f70*/  LEA R56, P2, R60, UR6, 0x1 ;  /* 0x000000063c387c11 */ /* 0x000fc4000f8408ff */
[----:B-1----:R-:W-:Y:S02]  /*8f80*/  LOP3.LUT R64, R3, 0x4, R201, 0xfe, !PT ;  /* 0x0000000403407812 */ /* 0x002fe400078efec9 */
[----:B------:R-:W-:Y:S01]  /*8f90*/  LEA.HI.X.SX32 R58, R60, UR7, 0x1, P2 ;  /* 0x000000073c3a7c11 */ /* 0x000fe200090f0eff */
[----:B------:R-:W-:Y:S01]  /*8fa0*/  ULDC UR6, c[0x0][0x22c] ;  /* 0x00008b0000067ab9 */ /* 0x000fe20000000800 */
[C---:B------:R-:W-:Y:S01]  /*8fb0*/  LEA R60, P3, R163.reuse, R56, 0x1 ;  /* 0x00000038a33c7211 */ /* 0x040fe200078608ff */
[----:B------:R-:W-:Y:S04]  /*8fc0*/  STS.128 [R59+UR5], R120 ;  /* 0x000000783b007988 */ /* 0x000fe80008000c05 */
[----:B------:R-:W-:Y:S04]  /*8fd0*/  STS.128 [R59+UR5+0x400], R156 ;  /* 0x0004009c3b007988 */ /* 0x000fe80008000c05 */
[----:B------:R-:W-:Y:S04]  /*8fe0*/  STS.128 [R59+UR5+0x80], R152 ;  /* 0x000080983b007988 */ /* 0x000fe80008000c05 */
[----:B------:R1:W-:Y:S01]  /*8ff0*/  STS.128 [R59+UR5+0x480], R4 ;  /* 0x000480043b007988 */ /* 0x0003e20008000c05 */
[-C--:B------:R-:W-:Y:S01]  /*9000*/  IMAD R63, R64, R57.reuse, RZ ;  /* 0x00000039403f7224 */ /* 0x080fe200078e02ff */
[----:B------:R-:W-:Y:S01]  /*9010*/  LEA.HI.X.SX32 R61, R163, R58, 0x1, P3 ;  /* 0x0000003aa33d7211 */ /* 0x000fe200018f0eff */
[----:B------:R-:W-:Y:S01]  /*9020*/  IMAD R65, R62, R57, RZ ;  /* 0x000000393e417224 */ /* 0x000fe200078e02ff */
[----:B------:R-:W-:Y:S01]  /*9030*/  BAR.SYNC.DEFER_BLOCKING 0x0 ;  /* 0x0000000000007b1d */ /* 0x000fe20000010000 */
[----:B------:R-:W-:-:S02]  /*9040*/  ISETP.LT.AND P2, PT, R64, UR4, !P0 ;  /* 0x0000000440007c0c */ /* 0x000fc4000c741270 */
[----:B------:R-:W-:Y:S02]  /*9050*/  ISETP.LT.AND P3, PT, R62, UR6, !P0 ;  /* 0x000000063e007c0c */ /* 0x000fe4000c761270 */
[C---:B------:R-:W-:Y:S01]  /*9060*/  LEA R62, P6, R63.reuse, R56, 0x1 ;  /* 0x000000383f3e7211 */ /* 0x040fe200078c08ff */
[----:B------:R-:W-:Y:S01]  /*9070*/  ULDC UR4, c[0x0][0x22c] ;  /* 0x00008b0000047ab9 */ /* 0x000fe20000000800 */
[----:B------:R-:W-:Y:S02]  /*9080*/  ULDC UR5, c[0x0][0x22c] ;  /* 0x00008b0000057ab9 */ /* 0x000fe40000000800 */
[----:B------:R-:W-:Y:S01]  /*9090*/  LEA.HI.X.SX32 R63, R63, R58, 0x1, P6 ;  /* 0x0000003a3f3f7211 */ /* 0x000fe200030f0eff */
[----:B-1----:R-:W-:Y:S01]  /*90a0*/  IMAD R5, R166, R57, RZ ;  /* 0x00000039a6057224 */ /* 0x002fe200078e02ff */
[----:B---3--:R1:W-:Y:S01]  /*90b0*/  @P5 STG.E.U16 desc[UR10][R60.64], R48 ;  /* 0x000000303c005986 */ /* 0x0083e2000c10150a */
[----:B------:R-:W-:-:S04]  /*90c0*/  LEA R64, P5, R65, R56, 0x1 ;  /* 0x0000003841407211 */ /* 0x000fc800078a08ff */
[----:B------:R-:W-:Y:S02]  /*90d0*/  LEA.HI.X.SX32 R65, R65, R58, 0x1, P5 ;  /* 0x0000003a41417211 */ /* 0x000fe400028f0eff */
[----:B------:R-:W-:Y:S01]  /*90e0*/  ISETP.LT.AND P5, PT, R166, UR4, !P0 ;  /* 0x00000004a6007c0c */ /* 0x000fe2000c7a1270 */
[----:B0-----:R0:W-:Y:S01]  /*90f0*/  @P2 STG.E.U16 desc[UR10][R62.64], R52 ;  /* 0x000000343e002986 */ /* 0x0011e2000c10150a */
[----:B------:R-:W-:Y:S01]  /*9100*/  ULDC UR4, c[0x0][0x22c] ;  /* 0x00008b0000047ab9 */ /* 0x000fe20000000800 */
[----:B-1----:R-:W-:Y:S01]  /*9110*/  PRMT R61, R48, 0x7632, R61 ;  /* 0x00007632303d7816 */ /* 0x002fe2000000003d */
[CC--:B------:R-:W-:Y:S01]  /*9120*/  IMAD R7, R164.reuse, R57.reuse, RZ ;  /* 0x00000039a4077224 */ /* 0x0c0fe200078e02ff */
[----:B------:R-:W-:Y:S01]  /*9130*/  ISETP.LT.AND P2, PT, R164, UR4, !P0 ;  /* 0x00000004a4007c0c */ /* 0x000fe2000c741270 */
[----:B------:R-:W-:Y:S01]  /*9140*/  IMAD R59, R162, R57, RZ ;  /* 0x00000039a23b7224 */ /* 0x000fe200078e02ff */
[----:B------:R-:W-:Y:S01]  /*9150*/  PRMT R48, R52, 0x7632, R48 ;  /* 0x0000763234307816 */ /* 0x000fe20000000030 */
[----:B------:R1:W-:Y:S01]  /*9160*/  @P3 STG.E.U16 desc[UR10][R64.64], R61 ;  /* 0x0000003d40003986 */ /* 0x0003e2000c10150a */
[C---:B------:R-:W-:Y:S01]  /*9170*/  LEA R4, P3, R5.reuse, R56, 0x1 ;  /* 0x0000003805047211 */ /* 0x040fe200078608ff */
[----:B------:R-:W-:Y:S01]  /*9180*/  ULDC UR4, c[0x0][0x22c] ;  /* 0x00008b0000047ab9 */ /* 0x000fe20000000800 */
[----:B------:R-:W-:Y:S01]  /*9190*/  ISETP.LT.AND P6, PT, R162, UR5, !P0 ;  /* 0x00000005a2007c0c */ /* 0x000fe2000c7c1270 */
[----:B------:R-:W-:Y:S01]  /*91a0*/  ULDC UR5, c[0x0][0x22c] ;  /* 0x00008b0000057ab9 */ /* 0x000fe20000000800 */
[----:B------:R-:W-:-:S02]  /*91b0*/  LEA.HI.X.SX32 R5, R5, R58, 0x1, P3 ;  /* 0x0000003a05057211 */ /* 0x000fc400018f0eff */
[-C--:B------:R-:W-:Y:S02]  /*91c0*/  LEA R6, P3, R7, R56.reuse, 0x1 ;  /* 0x0000003807067211 */ /* 0x080fe400078608ff */
[C-C-:B------:R-:W-:Y:S01]  /*91d0*/  LOP3.LUT R160, R3.reuse, 0x18, R201.reuse, 0xfe, !PT ;  /* 0x0000001803a07812 */ /* 0x140fe200078efec9 */
[----:B------:R3:W-:Y:S01]  /*91e0*/  @P5 STG.E.U16 desc[UR10][R4.64], R48 ;  /* 0x0000003004005986 */ /* 0x0007e2000c10150a */
[----:B------:R-:W-:Y:S02]  /*91f0*/  LOP3.LUT R150, R3, 0x1c, R201, 0xfe, !PT ;  /* 0x0000001c03967812 */ /* 0x000fe400078efec9 */
[----:B------:R-:W-:Y:S02]  /*9200*/  LEA R60, P5, R59, R56, 0x1 ;  /* 0x000000383b3c7211 */ /* 0x000fe400078a08ff */
[-C--:B------:R-:W-:Y:S01]  /*9210*/  LEA.HI.X.SX32 R7, R7, R58.reuse, 0x1, P3 ;  /* 0x0000003a07077211 */ /* 0x080fe200018f0eff */
[-C--:B0-----:R-:W-:Y:S01]  /*9220*/  IMAD R63, R160, R57.reuse, RZ ;  /* 0x00000039a03f7224 */ /* 0x081fe200078e02ff */
[----:B-1----:R-:W-:Y:S01]  /*9230*/  LEA.HI.X.SX32 R61, R59, R58, 0x1, P5 ;  /* 0x0000003a3b3d7211 */ /* 0x002fe200028f0eff */
[----:B------:R-:W-:Y:S01]  /*9240*/  IMAD R59, R150, R57, RZ ;  /* 0x00000039963b7224 */ /* 0x000fe200078e02ff */
[----:B------:R-:W-:Y:S01]  /*9250*/  ISETP.LT.AND P3, PT, R160, UR4, !P0 ;  /* 0x00000004a0007c0c */ /* 0x000fe2000c761270 */
[----:B------:R0:W-:Y:S01]  /*9260*/  @P2 STG.E.U16 desc[UR10][R6.64], R49 ;  /* 0x0000003106002986 */ /* 0x0001e2000c10150a */
[----:B------:R-:W-:Y:S01]  /*9270*/  ISETP.LT.AND P2, PT, R150, UR5, !P0 ;  /* 0x0000000596007c0c */ /* 0x000fe2000c741270 */
[----:B------:R-:W-:Y:S01]  /*9280*/  IMAD R163, R57, 0x20, R163 ;  /* 0x0000002039a37824 */ /* 0x000fe200078e02a3 */
[-C--:B---3--:R-:W-:Y:S01]  /*9290*/  LEA R4, P5, R63, R56.reuse, 0x1 ;  /* 0x000000383f047211 */ /* 0x088fe200078a08ff */
[----:B------:R1:W-:Y:S01]  /*92a0*/  @P6 STG.E.U16 desc[UR10][R60.64], R53 ;  /* 0x000000353c006986 */ /* 0x0003e2000c10150a */
[----:B------:R-:W-:Y:S01]  /*92b0*/  LEA R62, P6, R59, R56, 0x1 ;  /* 0x000000383b3e7211 */ /* 0x000fe200078c08ff */
[----:B------:R-:W-:Y:S01]  /*92c0*/  ULDC UR4, c[0x0][0x22c] ;  /* 0x00008b0000047ab9 */ /* 0x000fe20000000800 */
[----:B------:R-:W-:Y:S01]  /*92d0*/  LOP3.LUT R148, R3, 0x24, R201, 0xfe, !PT ;  /* 0x0000002403947812 */ /* 0x000fe200078efec9 */
[----:B------:R-:W-:Y:S01]  /*92e0*/  ULDC UR5, c[0x0][0x22c] ;  /* 0x00008b0000057ab9 */ /* 0x000fe20000000800 */
[----:B------:R-:W-:-:S02]  /*92f0*/  LEA.HI.X.SX32 R5, R63, R58, 0x1, P5 ;  /* 0x0000003a3f057211 */ /* 0x000fc400028f0eff */
[----:B------:R-:W-:Y:S02]  /*9300*/  LEA.HI.X.SX32 R63, R59, R58, 0x1, P6 ;  /* 0x0000003a3b3f7211 */ /* 0x000fe400030f0eff */
[----:B0-----:R-:W-:Y:S02]  /*9310*/  PRMT R6, R53, 0x7632, R6 ;  /* 0x0000763235067816 */ /* 0x001fe40000000006 */
[----:B-1----:R-:W-:Y:S01]  /*9320*/  PRMT R61, R49, 0x7632, R61 ;  /* 0x00007632313d7816 */ /* 0x002fe2000000003d */
[----:B------:R-:W-:Y:S01]  /*9330*/  IMAD R7, R57, 0x4, R163 ;  /* 0x0000000439077824 */ /* 0x000fe200078e02a3 */
[----:B------:R-:W-:Y:S01]  /*9340*/  ISETP.LT.AND P5, PT, R148, UR4, !P0 ;  /* 0x0000000494007c0c */ /* 0x000fe2000c7a1270 */
[----:B------:R-:W-:Y:S02]  /*9350*/  ULDC UR4, c[0x0][0x22c] ;  /* 0x00008b0000047ab9 */ /* 0x000fe40000000800 */
[----:B------:R0:W-:Y:S01]  /*9360*/  @P3 STG.E.U16 desc[UR10][R4.64], R61 ;  /* 0x0000003d04003986 */ /* 0x0001e2000c10150a */
[----:B------:R-:W-:-:S03]  /*9370*/  LEA R52, P6, R7, R56, 0x1 ;  /* 0x0000003807347211 */ /* 0x000fc600078c08ff */
[----:B------:R1:W-:Y:S01]  /*9380*/  @P2 STG.E.U16 desc[UR10][R62.64], R6 ;  /* 0x000000063e002986 */ /* 0x0003e2000c10150a */
[----:B------:R-:W-:Y:S02]  /*9390*/  LEA R48, P2, R163, R56, 0x1 ;  /* 0x00000038a3307211 */ /* 0x000fe400078408ff */
[-C--:B------:R-:W-:Y:S02]  /*93a0*/  LEA.HI.X.SX32 R53, R7, R58.reuse, 0x1, P6 ;  /* 0x0000003a07357211 */ /* 0x080fe400030f0eff */
[----:B------:R-:W-:Y:S01]  /*93b0*/  LEA.HI.X.SX32 R49, R163, R58, 0x1, P2 ;  /* 0x0000003aa3317211 */ /* 0x000fe200010f0eff */
[----:B------:R-:W-:Y:S01]  /*93c0*/  IMAD R7, R57, 0x4, R7 ;  /* 0x0000000439077824 */ /* 0x000fe200078e0207 */
[----:B------:R-:W-:-:S03]  /*93d0*/  LOP3.LUT R200, R3, 0x28, R201, 0xfe, !PT ;  /* 0x0000002803c87812 */ /* 0x000fc600078efec9 */
[----:B------:R3:W-:Y:S01]  /*93e0*/  @P4 STG.E.U16 desc[UR10][R48.64], R50 ;  /* 0x0000003230004986 */ /* 0x0007e2000c10150a */
[----:B0-----:R-:W-:-:S03]  /*93f0*/  IMAD R5, R57, 0x4, R7 ;  /* 0x0000000439057824 */ /* 0x001fc600078e0207 */
[----:B------:R0:W-:Y:S01]  /*9400*/  @P5 STG.E.U16 desc[UR10][R52.64], R54 ;  /* 0x0000003634005986 */ /* 0x0001e2000c10150a */
[----:B-1----:R-:W-:Y:S02]  /*9410*/  LEA R6, P5, R7, R56, 0x1 ;  /* 0x0000003807067211 */ /* 0x002fe400078a08ff */
[--C-:B------:R-:W-:Y:S02]  /*9420*/  LOP3.LUT R198, R3, 0x30, R201.reuse, 0xfe, !PT ;  /* 0x0000003003c67812 */ /* 0x100fe400078efec9 */
[----:B------:R-:W-:Y:S02]  /*9430*/  LEA.HI.X.SX32 R7, R7, R58, 0x1, P5 ;  /* 0x0000003a07077211 */ /* 0x000fe400028f0eff */
[----:B------:R-:W-:Y:S01]  /*9440*/  LOP3.LUT R199, R3, 0x2c, R201, 0xfe, !PT ;  /* 0x0000002c03c77812 */ /* 0x000fe200078efec9 */
[----:B---3--:R-:W-:Y:S01]  /*9450*/  IMAD R49, R57, 0x4, R5 ;  /* 0x0000000439317824 */ /* 0x008fe200078e0205 */
[----:B------:R-:W-:Y:S01]  /*9460*/  ISETP.LT.AND P3, PT, R200, UR4, !P0 ;  /* 0x00000004c8007c0c */ /* 0x000fe2000c761270 */
[----:B------:R-:W-:Y:S01]  /*9470*/  ULDC UR4, c[0x0][0x22c] ;  /* 0x00008b0000047ab9 */ /* 0x000fe20000000800 */
[----:B------:R-:W-:-:S02]  /*9480*/  LEA R4, P5, R5, R56, 0x1 ;  /* 0x0000003805047211 */ /* 0x000fc400078a08ff */
[----:B------:R-:W-:Y:S02]  /*9490*/  LOP3.LUT R197, R3, 0x34, R201, 0xfe, !PT ;  /* 0x0000003403c57812 */ /* 0x000fe400078efec9 */
[----:B------:R-:W-:Y:S01]  /*94a0*/  ISETP.LT.AND P4, PT, R198, UR4, !P0 ;  /* 0x00000004c6007c0c */ /* 0x000fe2000c781270 */
[----:B------:R-:W-:Y:S01]  /*94b0*/  ULDC UR4, c[0x0][0x22c] ;  /* 0x00008b0000047ab9 */ /* 0x000fe20000000800 */
[----:B------:R-:W-:Y:S01]  /*94c0*/  ISETP.LT.AND P2, PT, R199, UR5, !P0 ;  /* 0x00000005c7007c0c */ /* 0x000fe2000c741270 */
[----:B0-----:R-:W-:Y:S01]  /*94d0*/  IMAD R53, R57, 0x4, R49 ;  /* 0x0000000439357824 */ /* 0x001fe200078e0231 */
[----:B------:R-:W-:Y:S01]  /*94e0*/  LEA.HI.X.SX32 R5, R5, R58, 0x1, P5 ;  /* 0x0000003a05057211 */ /* 0x000fe200028f0eff */
[----:B------:R-:W-:Y:S01]  /*94f0*/  ULDC UR5, c[0x0][0x22c] ;  /* 0x00008b0000057ab9 */ /* 0x000fe20000000800 */
[----:B------:R-:W-:Y:S02]  /*9500*/  LEA R48, P5, R49, R56, 0x1 ;  /* 0x0000003831307211 */ /* 0x000fe400078a08ff */
[----:B------:R-:W-:Y:S01]  /*9510*/  ISETP.LT.AND P6, PT, R197, UR4, !P0 ;  /* 0x00000004c5007c0c */ /* 0x000fe2000c7c1270 */
[----:B------:R-:W-:Y:S01]  /*9520*/  IMAD R59, R57, 0x4, R53 ;  /* 0x00000004393b7824 */ /* 0x000fe200078e0235 */
[----:B------:R-:W-:Y:S01]  /*9530*/  LEA.HI.X.SX32 R49, R49, R58, 0x1, P5 ;  /* 0x0000003a31317211 */ /* 0x000fe200028f0eff */
[----:B------:R-:W-:Y:S01]  /*9540*/  ULDC UR4, c[0x0][0x22c] ;  /* 0x00008b0000047ab9 */ /* 0x000fe20000000800 */
[----:B------:R-:W-:-:S02]  /*9550*/  PRMT R60, R50, 0x7632, R60 ;  /* 0x00007632323c7816 */ /* 0x000fc4000000003c */
[----:B------:R-:W-:Y:S02]  /*9560*/  LEA R52, P5, R53, R56, 0x1 ;  /* 0x0000003835347211 */ /* 0x000fe400078a08ff */
[----:B------:R-:W-:Y:S02]  /*9570*/  LOP3.LUT R196, R3, 0x38, R201, 0xfe, !PT ;  /* 0x0000003803c47812 */ /* 0x000fe400078efec9 */
[----:B------:R-:W-:Y:S01]  /*9580*/  PRMT R50, R54, 0x7632, R50 ;  /* 0x0000763236327816 */ /* 0x000fe20000000032 */
[----:B------:R0:W-:Y:S01]  /*9590*/  @P3 STG.E.U16 desc[UR10][R6.64], R60 ;  /* 0x0000003c06003986 */ /* 0x0001e2000c10150a */
[----:B------:R-:W-:Y:S01]  /*95a0*/  LEA.HI.X.SX32 R53, R53, R58, 0x1, P5 ;  /* 0x0000003a35357211 */ /* 0x000fe200028f0eff */
[----:B------:R-:W-:Y:S01]  /*95b0*/  IMAD R61, R57, 0x4, R59 ;  /* 0x00000004393d7824 */ /* 0x000fe200078e023b */
[----:B------:R-:W-:Y:S01]  /*95c0*/  LOP3.LUT R195, R3, 0x3c, R201, 0xfe, !PT ;  /* 0x0000003c03c37812 */ /* 0x000fe200078efec9 */
[----:B------:R1:W-:Y:S01]  /*95d0*/  @P2 STG.E.U16 desc[UR10][R4.64], R50 ;  /* 0x0000003204002986 */ /* 0x0003e2000c10150a */
[----:B------:R-:W-:Y:S01]  /*95e0*/  ISETP.LT.AND P3, PT, R196, UR4, !P0 ;  /* 0x00000004c4007c0c */ /* 0x000fe2000c761270 */
[----:B------:R-:W-:-:S02]  /*95f0*/  ULDC UR4, c[0x0][0x22c] ;  /* 0x00008b0000047ab9 */ /* 0x000fc40000000800 */
[----:B------:R3:W-:Y:S01]  /*9600*/  @P4 STG.E.U16 desc[UR10][R48.64], R51 ;  /* 0x0000003330004986 */ /* 0x0007e2000c10150a */
[----:B------:R-:W-:Y:S01]  /*9610*/  ISETP.LT.AND P2, PT, R195, UR4, !P0 ;  /* 0x00000004c3007c0c */ /* 0x000fe2000c741270 */
[----:B------:R-:W-:Y:S02]  /*9620*/  ULDC UR4, c[0x0][0x22c] ;  /* 0x00008b0000047ab9 */ /* 0x000fe40000000800 */
[----:B------:R2:W-:Y:S01]  /*9630*/  @P6 STG.E.U16 desc[UR10][R52.64], R55 ;  /* 0x0000003734006986 */ /* 0x0005e2000c10150a */
[-C--:B0-----:R-:W-:Y:S02]  /*9640*/  LEA R6, P6, R61, R56.reuse, 0x1 ;  /* 0x000000383d067211 */ /* 0x081fe400078c08ff */
[----:B------:R-:W-:Y:S02]  /*9650*/  LOP3.LUT R194, R3, 0x40, R201, 0xfe, !PT ;  /* 0x0000004003c27812 */ /* 0x000fe400078efec9 */
[----:B-1----:R-:W-:Y:S02]  /*9660*/  LEA R4, P5, R59, R56, 0x1 ;  /* 0x000000383b047211 */ /* 0x002fe400078a08ff */
[----:B------:R-:W-:Y:S01]  /*9670*/  LEA.HI.X.SX32 R7, R61, R58, 0x1, P6 ;  /* 0x0000003a3d077211 */ /* 0x000fe200030f0eff */
[----:B------:R-:W-:Y:S01]  /*9680*/  IMAD R61, R57, 0x4, R61 ;  /* 0x00000004393d7824 */ /* 0x000fe200078e023d */
[----:B------:R-:W-:-:S02]  /*9690*/  LOP3.LUT R193, R3, 0x44, R201, 0xfe, !PT ;  /* 0x0000004403c17812 */ /* 0x000fc400078efec9 */
[----:B------:R-:W-:Y:S02]  /*96a0*/  LEA.HI.X.SX32 R5, R59, R58, 0x1, P5 ;  /* 0x0000003a3b057211 */ /* 0x000fe400028f0eff */
[----:B---3--:R-:W-:Y:S02]  /*96b0*/  PRMT R49, R51, 0x7632, R49 ;  /* 0x0000763233317816 */ /* 0x008fe40000000031 */
[----:B------:R-:W-:Y:S01]  /*96c0*/  ISETP.LT.AND P4, PT, R194, UR4, !P0 ;  /* 0x00000004c2007c0c */ /* 0x000fe2000c781270 */
[----:B------:R-:W-:Y:S01]  /*96d0*/  ULDC UR4, c[0x0][0x22c] ;  /* 0x00008b0000047ab9 */ /* 0x000fe20000000800 */
[----:B------:R-:W-:Y:S01]  /*96e0*/  PRMT R51, R55, 0x7632, R51 ;  /* 0x0000763237337816 */ /* 0x000fe20000000033 */
[----:B--2---:R-:W-:Y:S01]  /*96f0*/  IMAD R53, R57, 0x4, R61 ;  /* 0x0000000439357824 */ /* 0x004fe200078e023d */
[----:B------:R-:W-:Y:S01]  /*9700*/  ISETP.LT.AND P5, PT, R193, UR4, !P0 ;  /* 0x00000004c1007c0c */ /* 0x000fe2000c7a1270 */
[----:B------:R0:W-:Y:S01]  /*9710*/  @P3 STG.E.U16 desc[UR10][R4.64], R49 ;  /* 0x0000003104003986 */ /* 0x0001e2000c10150a */
[----:B------:R-:W-:Y:S01]  /*9720*/  LOP3.LUT R190, R3, 0x48, R201, 0xfe, !PT ;  /* 0x0000004803be7812 */ /* 0x000fe200078efec9 */
[----:B------:R-:W-:-:S02]  /*9730*/  ULDC UR4, c[0x0][0x22c] ;  /* 0x00008b0000047ab9 */ /* 0x000fc40000000800 */
[----:B------:R1:W-:Y:S01]  /*9740*/  @P2 STG.E.U16 desc[UR10][R6.64], R51 ;  /* 0x0000003306002986 */ /* 0x0003e2000c10150a */
[-C--:B------:R-:W-:Y:S02]  /*9750*/  LEA R48, P2, R61, R56.reuse, 0x1 ;  /* 0x000000383d307211 */ /* 0x080fe400078408ff */
[----:B------:R-:W-:Y:S02]  /*9760*/  LEA R50, P6, R53, R56, 0x1 ;  /* 0x0000003835327211 */ /* 0x000fe400078c08ff */
[-C--:B0-----:R-:W-:Y:S02]  /*9770*/  LEA.HI.X.SX32 R49, R61, R58.reuse, 0x1, P2 ;  /* 0x0000003a3d317211 */ /* 0x081fe400010f0eff */
[----:B-1----:R-:W-:Y:S01]  /*9780*/  LEA.HI.X.SX32 R51, R53, R58, 0x1, P6 ;  /* 0x0000003a35337211 */ /* 0x002fe200030f0eff */
[C---:B------:R-:W-:Y:S02]  /*9790*/  IMAD R53, R57.reuse, 0x4, R53 ;  /* 0x0000000439357824 */ /* 0x040fe400078e0235 */
[----:B------:R0:W-:Y:S02]  /*97a0*/  @P4 STG.E.U16 desc[UR10][R48.64], R44 ;  /* 0x0000002c30004986 */ /* 0x0001e4000c10150a */
[----:B------:R-:W-:-:S02]  /*97b0*/  IMAD R5, R57, 0x4, R53 ;  /* 0x0000000439057824 */ /* 0x000fc400078e0235 */
[----:B----4-:R1:W-:Y:S01]  /*97c0*/  @P5 STG.E.U16 desc[UR10][R50.64], R40 ;  /* 0x0000002832005986 */ /* 0x0103e2000c10150a */
[----:B------:R-:W-:Y:S02]  /*97d0*/  LEA R52, P5, R53, R56, 0x1 ;  /* 0x0000003835347211 */ /* 0x000fe400078a08ff */
[----:B------:R-:W-:Y:S01]  /*97e0*/  LOP3.LUT R191, R3, 0x50, R201, 0xfe, !PT ;  /* 0x0000005003bf7812 */ /* 0x000fe200078efec9 */
[----:B------:R-:W-:Y:S01]  /*97f0*/  IMAD R7, R57, 0x4, R5 ;  /* 0x0000000439077824 */ /* 0x000fe200078e0205 */
[----:B------:R-:W-:Y:S02]  /*9800*/  LEA.HI.X.SX32 R53, R53, R58, 0x1, P5 ;  /* 0x0000003a35357211 */ /* 0x000fe400028f0eff */
[----:B------:R-:W-:Y:S02]  /*9810*/  LOP3.LUT R192, R3, 0x4c, R201, 0xfe, !PT ;  /* 0x0000004c03c07812 */ /* 0x000fe400078efec9 */
        /* <DEDUP_REMOVED lines=11> */
[----:B------:R-:W-:-:S02]  /*98d0*/  ISETP.LT.AND P6, PT, R189, UR4, !P0 ;  /* 0x00000004bd007c0c */ /* 0x000fc4000c7c1270 */
[----:B------:R-:W-:Y:S01]  /*98e0*/  PRMT R54, R44, 0x7632, R54 ;  /* 0x000076322c367816 */ /* 0x000fe20000000036 */
[----:B-1----:R-:W-:Y:S01]  /*98f0*/  IMAD R51, R57, 0x4, R49 ;  /* 0x0000000439337824 */ /* 0x002fe200078e0231 */
[----:B------:R-:W-:Y:S01]  /*9900*/  LEA.HI.X.SX32 R7, R7, R58, 0x1, P5 ;  /* 0x0000003a07077211 */ /* 0x000fe200028f0eff */
[----:B------:R-:W-:Y:S01]  /*9910*/  ULDC UR4, c[0x0][0x22c] ;  /* 0x00008b0000047ab9 */ /* 0x000fe20000000800 */
[----:B------:R-:W-:Y:S02]  /*9920*/  LEA R48, P5, R49, R56, 0x1 ;  /* 0x0000003831307211 */ /* 0x000fe400078a08ff */
[----:B------:R-:W-:Y:S02]  /*9930*/  LOP3.LUT R188, R3, 0x58, R201, 0xfe, !PT ;  /* 0x0000005803bc7812 */ /* 0x000fe400078efec9 */
[----:B------:R-:W-:Y:S01]  /*9940*/  PRMT R44, R40, 0x7632, R44 ;  /* 0x00007632282c7816 */ /* 0x000fe2000000002c */
[----:B------:R0:W-:Y:S01]  /*9950*/  @P3 STG.E.U16 desc[UR10][R52.64], R54 ;  /* 0x0000003634003986 */ /* 0x0001e2000c10150a */
[----:B------:R-:W-:-:S02]  /*9960*/  LEA.HI.X.SX32 R49, R49, R58, 0x1, P5 ;  /* 0x0000003a31317211 */ /* 0x000fc400028f0eff */
[----:B------:R-:W-:Y:S01]  /*9970*/  LOP3.LUT R187, R3, 0x5c, R201, 0xfe, !PT ;  /* 0x0000005c03bb7812 */ /* 0x000fe200078efec9 */
[----:B------:R1:W-:Y:S01]  /*9980*/  @P2 STG.E.U16 desc[UR10][R4.64], R44 ;  /* 0x0000002c04002986 */ /* 0x0003e2000c10150a */
[----:B------:R-:W-:Y:S01]  /*9990*/  ISETP.LT.AND P3, PT, R188, UR4, !P0 ;  /* 0x00000004bc007c0c */ /* 0x000fe2000c761270 */
[----:B------:R-:W-:Y:S02]  /*99a0*/  ULDC UR4, c[0x0][0x22c] ;  /* 0x00008b0000047ab9 */ /* 0x000fe40000000800 */
[----:B------:R2:W-:Y:S01]  /*99b0*/  @P4 STG.E.U16 desc[UR10][R6.64], R45 ;  /* 0x0000002d06004986 */ /* 0x0005e2000c10150a */
[----:B0-----:R-:W-:Y:S01]  /*99c0*/  IMAD R53, R57, 0x4, R51 ;  /* 0x0000000439357824 */ /* 0x001fe200078e0233 */
[----:B------:R-:W-:Y:S02]  /*99d0*/  ISETP.LT.AND P2, PT, R187, UR4, !P0 ;  /* 0x00000004bb007c0c */ /* 0x000fe4000c741270 */
[----:B------:R0:W-:Y:S01]  /*99e0*/  @P6 STG.E.U16 desc[UR10][R48.64], R41 ;  /* 0x0000002930006986 */ /* 0x0001e2000c10150a */
[----:B------:R-:W-:Y:S01]  /*99f0*/  LOP3.LUT R186, R3, 0x60, R201, 0xfe, !PT ;  /* 0x0000006003ba7812 */ /* 0x000fe200078efec9 */
[----:B------:R-:W-:Y:S01]  /*9a00*/  ULDC UR4, c[0x0][0x22c] ;  /* 0x00008b0000047ab9 */ /* 0x000fe20000000800 */
[----:B-1----:R-:W-:-:S02]  /*9a10*/  LEA R4, P5, R51, R56, 0x1 ;  /* 0x0000003833047211 */ /* 0x002fc400078a08ff */
[----:B------:R-:W-:Y:S02]  /*9a20*/  LEA R50, P6, R53, R56, 0x1 ;  /* 0x0000003835327211 */ /* 0x000fe400078c08ff */
[-C--:B------:R-:W-:Y:S02]  /*9a30*/  LEA.HI.X.SX32 R5, R51, R58.reuse, 0x1, P5 ;  /* 0x0000003a33057211 */ /* 0x080fe400028f0eff */
[----:B------:R-:W-:Y:S01]  /*9a40*/  LEA.HI.X.SX32 R51, R53, R58, 0x1, P6 ;  /* 0x0000003a35337211 */ /* 0x000fe200030f0eff */
[----:B------:R-:W-:Y:S01]  /*9a50*/  IMAD R53, R57, 0x4, R53 ;  /* 0x0000000439357824 */ /* 0x000fe200078e0235 */
[----:B------:R-:W-:Y:S02]  /*9a60*/  LOP3.LUT R185, R3, 0x64, R201, 0xfe, !PT ;  /* 0x0000006403b97812 */ /* 0x000fe400078efec9 */
[----:B--2---:R-:W-:Y:S02]  /*9a70*/  PRMT R7, R45, 0x7632, R7 ;  /* 0x000076322d077816 */ /* 0x004fe40000000007 */
[----:B------:R-:W-:Y:S01]  /*9a80*/  ISETP.LT.AND P4, PT, R186, UR4, !P0 ;  /* 0x00000004ba007c0c */ /* 0x000fe2000c781270 */
[----:B------:R-:W-:Y:S01]  /*9a90*/  ULDC UR4, c[0x0][0x22c] ;  /* 0x00008b0000047ab9 */ /* 0x000fe20000000800 */
[----:B------:R-:W-:Y:S01]  /*9aa0*/  PRMT R44, R41, 0x7632, R44 ;  /* 0x00007632292c7816 */ /* 0x000fe2000000002c */
[----:B------:R-:W-:Y:S01]  /*9ab0*/  IMAD R45, R57, 0x4, R53 ;  /* 0x00000004392d7824 */ /* 0x000fe200078e0235 */
[----:B------:R-:W-:Y:S01]  /*9ac0*/  ISETP.LT.AND P5, PT, R185, UR4, !P0 ;  /* 0x00000004b9007c0c */ /* 0x000fe2000c7a1270 */
[----:B------:R1:W-:Y:S01]  /*9ad0*/  @P3 STG.E.U16 desc[UR10][R4.64], R7 ;  /* 0x0000000704003986 */ /* 0x0003e2000c10150a */
[----:B------:R-:W-:Y:S01]  /*9ae0*/  LOP3.LUT R182, R3, 0x68, R201, 0xfe, !PT ;  /* 0x0000006803b67812 */ /* 0x000fe200078efec9 */
[----:B------:R-:W-:-:S02]  /*9af0*/  ULDC UR4, c[0x0][0x22c] ;  /* 0x00008b0000047ab9 */ /* 0x000fc40000000800 */
[----:B------:R-:W-:Y:S01]  /*9b00*/  @P2 STG.E.U16 desc[UR10][R50.64], R44 ;  /* 0x0000002c32002986 */ /* 0x000fe2000c10150a */
[-C--:B------:R-:W-:Y:S02]  /*9b10*/  LEA R6, P2, R53, R56.reuse, 0x1 ;  /* 0x0000003835067211 */ /* 0x080fe400078408ff */
[----:B------:R-:W-:-:S04]  /*9b20*/  LEA R40, P6, R45, R56, 0x1 ;  /* 0x000000382d287211 */ /* 0x000fc800078c08ff */
[-C--:B0-----:R-:W-:Y:S02]  /*9b30*/  LEA.HI.X.SX32 R41, R45, R58.reuse, 0x1, P6 ;  /* 0x0000003a2d297211 */ /* 0x081fe400030f0eff */
[----:B-1----:R-:W-:Y:S01]  /*9b40*/  LEA.HI.X.SX32 R7, R53, R58, 0x1, P2 ;  /* 0x0000003a35077211 */ /* 0x002fe200010f0eff */
[----:B------:R-:W-:-:S04]  /*9b50*/  IMAD R45, R57, 0x4, R45 ;  /* 0x00000004392d7824 */ /* 0x000fc800078e022d */
[----:B------:R0:W-:Y:S01]  /*9b60*/  @P4 STG.E.U16 desc[UR10][R6.64], R46 ;  /* 0x0000002e06004986 */ /* 0x0001e2000c10150a */
[----:B------:R-:W-:-:S03]  /*9b70*/  IMAD R49, R57, 0x4, R45 ;  /* 0x0000000439317824 */ /* 0x000fc600078e022d */
[----:B------:R1:W-:Y:S01]  /*9b80*/  @P5 STG.E.U16 desc[UR10][R40.64], R42 ;  /* 0x0000002a28005986 */ /* 0x0003e2000c10150a */
[----:B------:R-:W-:Y:S02]  /*9b90*/  LEA R4, P5, R45, R56, 0x1 ;  /* 0x000000382d047211 */ /* 0x000fe400078a08ff */
[--C-:B------:R-:W-:Y:S02]  /*9ba0*/  LOP3.LUT R183, R3, 0x70, R201.reuse, 0xfe, !PT ;  /* 0x0000007003b77812 */ /* 0x100fe400078efec9 */
[----:B------:R-:W-:Y:S02]  /*9bb0*/  LEA.HI.X.SX32 R5, R45, R58, 0x1, P5 ;  /* 0x0000003a2d057211 */ /* 0x000fe400028f0eff */
[----:B------:R-:W-:Y:S01]  /*9bc0*/  LOP3.LUT R184, R3, 0x6c, R201, 0xfe, !PT ;  /* 0x0000006c03b87812 */ /* 0x000fe200078efec9 */
[----:B0-----:R-:W-:Y:S01]  /*9bd0*/  IMAD R7, R57, 0x4, R49 ;  /* 0x0000000439077824 */ /* 0x001fe200078e0231 */
[----:B------:R-:W-:Y:S01]  /*9be0*/  ISETP.LT.AND P3, PT, R182, UR4, !P0 ;  /* 0x00000004b6007c0c */ /* 0x000fe2000c761270 */
[----:B------:R-:W-:Y:S01]  /*9bf0*/  ULDC UR4, c[0x0][0x22c] ;  /* 0x00008b0000047ab9 */ /* 0x000fe20000000800 */
[----:B------:R-:W-:-:S02]  /*9c00*/  LEA R44, P5, R49, R56, 0x1 ;  /* 0x00000038312c7211 */ /* 0x000fc400078a08ff */
[----:B------:R-:W-:Y:S02]  /*9c10*/  LOP3.LUT R181, R3, 0x74, R201, 0xfe, !PT ;  /* 0x0000007403b57812 */ /* 0x000fe400078efec9 */
[----:B------:R-:W-:Y:S01]  /*9c20*/  ISETP.LT.AND P4, PT, R183, UR4, !P0 ;  /* 0x00000004b7007c0c */ /* 0x000fe2000c781270 */
[----:B------:R-:W-:Y:S01]  /*9c30*/  ULDC UR4, c[0x0][0x22c] ;  /* 0x00008b0000047ab9 */ /* 0x000fe20000000800 */
[----:B------:R-:W-:Y:S01]  /*9c40*/  ISETP.LT.AND P2, PT, R184, UR5, !P0 ;  /* 0x00000005b8007c0c */ /* 0x000fe2000c741270 */
[----:B-1----:R-:W-:Y:S01]  /*9c50*/  IMAD R41, R57, 0x4, R7 ;  /* 0x0000000439297824 */ /* 0x002fe200078e0207 */
[----:B------:R-:W-:Y:S01]  /*9c60*/  LEA.HI.X.SX32 R45, R49, R58, 0x1, P5 ;  /* 0x0000003a312d7211 */ /* 0x000fe200028f0eff */
[----:B------:R-:W-:Y:S01]  /*9c70*/  ULDC UR5, c[0x0][0x22c] ;  /* 0x00008b0000057ab9 */ /* 0x000fe20000000800 */
[----:B------:R-:W-:Y:S02]  /*9c80*/  LEA R6, P5, R7, R56, 0x1 ;  /* 0x0000003807067211 */ /* 0x000fe400078a08ff */
[----:B------:R-:W-:Y:S01]  /*9c90*/  ISETP.LT.AND P6, PT, R181, UR4, !P0 ;  /* 0x00000004b5007c0c */ /* 0x000fe2000c7c1270 */
[----:B------:R-:W-:Y:S01]  /*9ca0*/  IMAD R49, R57, 0x4, R41 ;  /* 0x0000000439317824 */ /* 0x000fe200078e0229 */
[----:B------:R-:W-:Y:S01]  /*9cb0*/  LEA.HI.X.SX32 R7, R7, R58, 0x1, P5 ;  /* 0x0000003a07077211 */ /* 0x000fe200028f0eff */
[----:B------:R-:W-:Y:S01]  /*9cc0*/  ULDC UR4, c[0x0][0x22c] ;  /* 0x00008b0000047ab9 */ /* 0x000fe20000000800 */
[----:B------:R-:W-:-:S02]  /*9cd0*/  LEA R40, P5, R41, R56, 0x1 ;  /* 0x0000003829287211 */ /* 0x000fc400078a08ff */
[----:B------:R-:W-:Y:S02]  /*9ce0*/  PRMT R48, R46, 0x7632, R48 ;  /* 0x000076322e307816 */ /* 0x000fe40000000030 */
[----:B------:R-:W-:Y:S01]  /*9cf0*/  PRMT R46, R42, 0x7632, R46 ;  /* 0x000076322a2e7816 */ /* 0x000fe2000000002e */
[----:B------:R-:W-:Y:S01]  /*9d00*/  IMAD R51, R57, 0x4, R49 ;  /* 0x0000000439337824 */ /* 0x000fe200078e0231 */
[----:B------:R-:W-:Y:S01]  /*9d10*/  LEA.HI.X.SX32 R41, R41, R58, 0x1, P5 ;  /* 0x0000003a29297211 */ /* 0x000fe200028f0eff */
[----:B------:R-:W-:Y:S01]  /*9d20*/  @P3 STG.E.U16 desc[UR10][R4.64], R48 ;  /* 0x0000003004003986 */ /* 0x000fe2000c10150a */
[----:B------:R-:W-:-:S03]  /*9d30*/  LOP3.LUT R180, R3, 0x78, R201, 0xfe, !PT ;  /* 0x0000007803b47812 */ /* 0x000fc600078efec9 */
[----:B------:R0:W-:Y:S01]  /*9d40*/  @P2 STG.E.U16 desc[UR10][R44.64], R46 ;  /* 0x0000002e2c002986 */ /* 0x0001e2000c10150a */
[----:B------:R-:W-:-:S03]  /*9d50*/  LOP3.LUT R179, R3, 0x7c, R201, 0xfe, !PT ;  /* 0x0000007c03b37812 */ /* 0x000fc600078efec9 */
[----:B------:R-:W-:Y:S01]  /*9d60*/  @P4 STG.E.U16 desc[UR10][R6.64], R47 ;  /* 0x0000002f06004986 */ /* 0x000fe2000c10150a */
[----:B------:R-:W-:Y:S01]  /*9d70*/  ISETP.LT.AND P3, PT, R180, UR4, !P0 ;  /* 0x00000004b4007c0c */ /* 0x000fe2000c761270 */
[----:B------:R-:W-:Y:S02]  /*9d80*/  ULDC UR4, c[0x0][0x22c] ;  /* 0x00008b0000047ab9 */ /* 0x000fe40000000800 */
[----:B------:R1:W-:Y:S01]  /*9d90*/  @P6 STG.E.U16 desc[UR10][R40.64], R43 ;  /* 0x0000002b28006986 */ /* 0x0003e2000c10150a */
[----:B0-----:R-:W-:Y:S02]  /*9da0*/  LEA R44, P6, R51, R56, 0x1 ;  /* 0x00000038332c7211 */ /* 0x001fe400078c08ff */
[----:B------:R-:W-:Y:S01]  /*9db0*/  ISETP.LT.AND P2, PT, R179, UR4, !P0 ;  /* 0x00000004b3007c0c */ /* 0x000fe2000c741270 */
[----:B------:R-:W-:Y:S01]  /*9dc0*/  ULDC UR4, c[0x0][0x22c] ;  /* 0x00008b0000047ab9 */ /* 0x000fe20000000800 */
[----:B------:R-:W-:Y:S01]  /*9dd0*/  LEA.HI.X.SX32 R45, R51, R58, 0x1, P6 ;  /* 0x0000003a332d7211 */ /* 0x000fe200030f0eff */
[----:B------:R-:W-:Y:S01]  /*9de0*/  IMAD R51, R57, 0x4, R51 ;  /* 0x0000000439337824 */ /* 0x000fe200078e0233 */
[----:B------:R-:W-:-:S02]  /*9df0*/  LEA R4, P5, R49, R56, 0x1 ;  /* 0x0000003831047211 */ /* 0x000fc400078a08ff */
[----:B-1----:R-:W-:Y:S01]  /*9e00*/  PRMT R41, R43, 0x7632, R41 ;  /* 0x000076322b297816 */ /* 0x002fe20000000029 */
[----:B------:R-:W-:Y:S01]  /*9e10*/  IMAD R43, R57, 0x4, R51 ;  /* 0x00000004392b7824 */ /* 0x000fe200078e0233 */
[----:B------:R-:W-:Y:S02]  /*9e20*/  LOP3.LUT R178, R3, 0x80, R201, 0xfe, !PT ;  /* 0x0000008003b27812 */ /* 0x000fe400078efec9 */
[----:B------:R-:W-:Y:S02]  /*9e30*/  LEA.HI.X.SX32 R5, R49, R58, 0x1, P5 ;  /* 0x0000003a31057211 */ /* 0x000fe400028f0eff */
[----:B------:R-:W-:Y:S02]  /*9e40*/  PRMT R7, R47, 0x7632, R7 ;  /* 0x000076322f077816 */ /* 0x000fe40000000007 */
[----:B------:R-:W-:Y:S02]  /*9e50*/  LEA R40, P6, R43, R56, 0x1 ;  /* 0x000000382b287211 */ /* 0x000fe400078c08ff */
[----:B------:R-:W-:Y:S01]  /*9e60*/  ISETP.LT.AND P4, PT, R178, UR4, !P0 ;  /* 0x00000004b2007c0c */ /* 0x000fe2000c781270 */
[----:B------:R-:W-:Y:S01]  /*9e70*/  @P3 STG.E.U16 desc[UR10][R4.64], R7 ;  /* 0x0000000704003986 */ /* 0x000fe2000c10150a */
[----:B------:R-:W-:Y:S01]  /*9e80*/  LOP3.LUT R177, R3, 0x84, R201, 0xfe, !PT ;  /* 0x0000008403b17812 */ /* 0x000fe200078efec9 */
[----:B------:R-:W-:-:S02]  /*9e90*/  ULDC UR4, c[0x0][0x22c] ;  /* 0x00008b0000047ab9 */ /* 0x000fc40000000800 */
[----:B------:R0:W-:Y:S01]  /*9ea0*/  @P2 STG.E.U16 desc[UR10][R44.64], R41 ;  /* 0x000000292c002986 */ /* 0x0001e2000c10150a */
[----:B------:R-:W-:Y:S02]  /*9eb0*/  LEA R6, P2, R51, R56, 0x1 ;  /* 0x0000003833067211 */ /* 0x000fe400078408ff */
[----:B------:R-:W-:Y:S01]  /*9ec0*/  ISETP.LT.AND P5, PT, R177, UR4, !P0 ;  /* 0x00000004b1007c0c */ /* 0x000fe2000c7a1270 */
[----:B------:R-:W-:Y:S01]  /*9ed0*/  ULDC UR4, c[0x0][0x22c] ;  /* 0x00008b0000047ab9 */ /* 0x000fe20000000800 */
[----:B------:R-:W-:Y:S02]  /*9ee0*/  LOP3.LUT R174, R3, 0x88, R201, 0xfe, !PT ;  /* 0x0000008803ae7812 */ /* 0x000fe400078efec9 */
[-C--:B0-----:R-:W-:Y:S01]  /*9ef0*/  LEA.HI.X.SX32 R41, R43, R58.reuse, 0x1, P6 ;  /* 0x0000003a2b297211 */ /* 0x081fe200030f0eff */
[----:B------:R-:W-:Y:S01]  /*9f00*/  IMAD R43, R57, 0x4, R43 ;  /* 0x00000004392b7824 */ /* 0x000fe200078e022b */
[----:B------:R-:W-:-:S03]  /*9f10*/  LEA.HI.X.SX32 R7, R51, R58, 0x1, P2 ;  /* 0x0000003a33077211 */ /* 0x000fc600010f0eff */
[----:B------:R-:W-:Y:S01]  /*9f20*/  IMAD R45, R57, 0x4, R43 ;  /* 0x00000004392d7824 */ /* 0x000fe200078e022b */
[----:B------:R-:W-:Y:S02]  /*9f30*/  LEA R4, P6, R43, R56, 0x1 ;  /* 0x000000382b047211 */ /* 0x000fe400078c08ff */
[----:B------:R-:W-:Y:S01]  /*9f40*/  LOP3.LUT R176, R3, 0x8c, R201, 0xfe, !PT ;  /* 0x0000008c03b07812 */ /* 0x000fe200078efec9 */
[----:B-----5:R0:W-:Y:S01]  /*9f50*/  @P4 STG.E.U16 desc[UR10][R6.64], R32 ;  /* 0x0000002006004986 */ /* 0x0201e2000c10150a */
[----:B------:R-:W-:Y:S02]  /*9f60*/  LEA.HI.X.SX32 R5, R43, R58, 0x1, P6 ;  /* 0x0000003a2b057211 */ /* 0x000fe400030f0eff */
[----:B------:R-:W-:Y:S01]  /*9f70*/  ISETP.LT.AND P3, PT, R174, UR4, !P0 ;  /* 0x00000004ae007c0c */ /* 0x000fe2000c761270 */
[----:B------:R-:W-:Y:S01]  /*9f80*/  ULDC UR4, c[0x0][0x22c] ;  /* 0x00008b0000047ab9 */ /* 0x000fe20000000800 */
[----:B------:R-:W-:Y:S02]  /*9f90*/  LEA R42, P6, R45, R56, 0x1 ;  /* 0x000000382d2a7211 */ /* 0x000fe400078c08ff */
[----:B------:R-:W-:-:S02]  /*9fa0*/  ISETP.LT.AND P2, PT, R176, UR5, !P0 ;  /* 0x00000005b0007c0c */ /* 0x000fc4000c741270 */
[----:B------:R-:W-:Y:S01]  /*9fb0*/  LOP3.LUT R175, R3, 0x90, R201, 0xfe, !PT ;  /* 0x0000009003af7812 */ /* 0x000fe200078efec9 */
[----:B0-----:R-:W-:Y:S01]  /*9fc0*/  IMAD R7, R57, 0x4, R45 ;  /* 0x0000000439077824 */ /* 0x001fe200078e022d */
[----:B------:R0:W-:Y:S01]  /*9fd0*/  @P5 STG.E.U16 desc[UR10][R40.64], R36 ;  /* 0x0000002428005986 */ /* 0x0001e2000c10150a */
[----:B------:R-:W-:Y:S01]  /*9fe0*/  LEA.HI.X.SX32 R43, R45, R58, 0x1, P6 ;  /* 0x0000003a2d2b7211 */ /* 0x000fe200030f0eff */
[----:B------:R-:W-:Y:S01]  /*9ff0*/  ULDC UR5, c[0x0][0x22c] ;  /* 0x00008b0000057ab9 */ /* 0x000fe20000000800 */
[----:B------:R-:W-:Y:S01]  /*a000*/  ISETP.LT.AND P4, PT, R175, UR4, !P0 ;  /* 0x00000004af007c0c */ /* 0x000fe2000c781270 */
[----:B------:R-:W-:Y:S01]  /*a010*/  ULDC UR4, c[0x0][0x22c] ;  /* 0x00008b0000047ab9 */ /* 0x000fe20000000800 */
[----:B------:R-:W-:Y:S02]  /*a020*/  LEA R6, P6, R7, R56, 0x1 ;  /* 0x0000003807067211 */ /* 0x000fe400078c08ff */
[----:B------:R-:W-:Y:S02]  /*a030*/  LOP3.LUT R173, R3, 0x94, R201, 0xfe, !PT ;  /* 0x0000009403ad7812 */ /* 0x000fe400078efec9 */
[----:B------:R-:W-:Y:S01]  /*a040*/  PRMT R44, R32, 0x7632, R44 ;  /* 0x00007632202c7816 */ /* 0x000fe2000000002c */
[----:B0-----:R-:W-:Y:S01]  /*a050*/  IMAD R41, R57, 0x4, R7 ;  /* 0x0000000439297824 */ /* 0x001fe200078e0207 */
[----:B------:R-:W-:-:S02]  /*a060*/  PRMT R32, R36, 0x7632, R32 ;  /* 0x0000763224207816 */ /* 0x000fc40000000020 */
[----:B------:R-:W-:Y:S01]  /*a070*/  LEA.HI.X.SX32 R7, R7, R58, 0x1, P6 ;  /* 0x0000003a07077211 */ /* 0x000fe200030f0eff */
[----:B------:R-:W-:Y:S01]  /*a080*/  IMAD R45, R57, 0x4, R41 ;  /* 0x00000004392d7824 */ /* 0x000fe200078e0229 */
[--C-:B------:R-:W-:Y:S02]  /*a090*/  LOP3.LUT R172, R3, 0x98, R201.reuse, 0xfe, !PT ;  /* 0x0000009803ac7812 */ /* 0x100fe400078efec9 */
[----:B------:R-:W-:Y:S02]  /*a0a0*/  LEA R40, P6, R41, R56, 0x1 ;  /* 0x0000003829287211 */ /* 0x000fe400078c08ff */
[----:B------:R-:W-:Y:S01]  /*a0b0*/  ISETP.LT.AND P5, PT, R173, UR4, !P0 ;  /* 0x00000004ad007c0c */ /* 0x000fe2000c7a1270 */
[----:B------:R-:W-:Y:S01]  /*a0c0*/  ULDC UR4, c[0x0][0x22c] ;  /* 0x00008b0000047ab9 */ /* 0x000fe20000000800 */
[----:B------:R0:W-:Y:S01]  /*a0d0*/  @P3 STG.E.U16 desc[UR10][R4.64], R44 ;  /* 0x0000002c04003986 */ /* 0x0001e2000c10150a */
[----:B------:R-:W-:Y:S01]  /*a0e0*/  ISETP.LT.AND P3, PT, R172, UR4, !P0 ;  /* 0x00000004ac007c0c */ /* 0x000fe2000c761270 */
[----:B------:R-:W-:Y:S01]  /*a0f0*/  ULDC UR4, c[0x0][0x22c] ;  /* 0x00008b0000047ab9 */ /* 0x000fe20000000800 */
[----:B------:R-:W-:Y:S01]  /*a100*/  LEA.HI.X.SX32 R41, R41, R58, 0x1, P6 ;  /* 0x0000003a29297211 */ /* 0x000fe200030f0eff */
[----:B------:R1:W-:Y:S01]  /*a110*/  @P2 STG.E.U16 desc[UR10][R42.64], R32 ;  /* 0x000000202a002986 */ /* 0x0003e2000c10150a */
[----:B------:R-:W-:-:S03]  /*a120*/  LOP3.LUT R171, R3, 0x9c, R201, 0xfe, !PT ;  /* 0x0000009c03ab7812 */ /* 0x000fc600078efec9 */
[----:B------:R2:W-:Y:S01]  /*a130*/  @P4 STG.E.U16 desc[UR10][R6.64], R33 ;  /* 0x0000002106004986 */ /* 0x0005e2000c10150a */
[----:B0-----:R-:W-:Y:S01]  /*a140*/  LEA R4, P6, R45, R56, 0x1 ;  /* 0x000000382d047211 */ /* 0x001fe200078c08ff */
[----:B-1----:R-:W-:-:S03]  /*a150*/  IMAD R43, R57, 0x4, R45 ;  /* 0x00000004392b7824 */ /* 0x002fc600078e022d */
[----:B------:R-:W-:Y:S02]  /*a160*/  LEA.HI.X.SX32 R5, R45, R58, 0x1, P6 ;  /* 0x0000003a2d057211 */ /* 0x000fe400030f0eff */
[----:B------:R-:W-:Y:S01]  /*a170*/  ISETP.LT.AND P2, PT, R171, UR4, !P0 ;  /* 0x00000004ab007c0c */ /* 0x000fe2000c741270 */
[----:B--2---:R-:W-:Y:S01]  /*a180*/  IMAD R7, R57, 0x4, R43 ;  /* 0x0000000439077824 */ /* 0x004fe200078e022b */
[----:B------:R-:W-:Y:S01]  /*a190*/  LEA R42, P6, R43, R56, 0x1 ;  /* 0x000000382b2a7211 */ /* 0x000fe200078c08ff */
[----:B------:R-:W-:Y:S01]  /*a1a0*/  ULDC UR4, c[0x0][0x22c] ;  /* 0x00008b0000047ab9 */ /* 0x000fe20000000800 */
[----:B------:R-:W-:Y:S02]  /*a1b0*/  LOP3.LUT R170, R3, 0xa0, R201, 0xfe, !PT ;  /* 0x000000a003aa7812 */ /* 0x000fe400078efec9 */
[----:B------:R-:W-:Y:S01]  /*a1c0*/  PRMT R32, R33, 0x7632, R32 ;  /* 0x0000763221207816 */ /* 0x000fe20000000020 */
[----:B------:R-:W-:Y:S01]  /*a1d0*/  IMAD R33, R57, 0x4, R7 ;  /* 0x0000000439217824 */ /* 0x000fe200078e0207 */
[----:B------:R-:W-:Y:S01]  /*a1e0*/  LEA.HI.X.SX32 R43, R43, R58, 0x1, P6 ;  /* 0x0000003a2b2b7211 */ /* 0x000fe200030f0eff */
[----:B------:R-:W-:Y:S01]  /*a1f0*/  @P5 STG.E.U16 desc[UR10][R40.64], R37 ;  /* 0x0000002528005986 */ /* 0x000fe2000c10150a */
[----:B------:R-:W-:-:S02]  /*a200*/  LOP3.LUT R169, R3, 0xa4, R201, 0xfe, !PT ;  /* 0x000000a403a97812 */ /* 0x000fc400078efec9 */
[----:B------:R-:W-:Y:S01]  /*a210*/  LEA R6, P6, R7, R56, 0x1 ;  /* 0x0000003807067211 */ /* 0x000fe200078c08ff */
[----:B------:R0:W-:Y:S01]  /*a220*/  @P3 STG.E.U16 desc[UR10][R4.64], R32 ;  /* 0x0000002004003986 */ /* 0x0001e2000c10150a */
[----:B------:R-:W-:Y:S01]  /*a230*/  ISETP.LT.AND P4, PT, R170, UR4, !P0 ;  /* 0x00000004aa007c0c */ /* 0x000fe2000c781270 */
[----:B------:R-:W-:Y:S01]  /*a240*/  ULDC UR4, c[0x0][0x22c] ;  /* 0x00008b0000047ab9 */ /* 0x000fe20000000800 */
[----:B------:R-:W-:Y:S02]  /*a250*/  LOP3.LUT R168, R3, 0xa8, R201, 0xfe, !PT ;  /* 0x000000a803a87812 */ /* 0x000fe400078efec9 */
[----:B------:R-:W-:Y:S01]  /*a260*/  ISETP.LT.AND P5, PT, R169, UR4, !P0 ;  /* 0x00000004a9007c0c */ /* 0x000fe2000c7a1270 */
[----:B------:R-:W-:Y:S01]  /*a270*/  ULDC UR4, c[0x0][0x22c] ;  /* 0x00008b0000047ab9 */ /* 0x000fe20000000800 */
[----:B------:R-:W-:Y:S02]  /*a280*/  LEA.HI.X.SX32 R7, R7, R58, 0x1, P6 ;  /* 0x0000003a07077211 */ /* 0x000fe400030f0eff */
[----:B0-----:R-:W-:Y:S01]  /*a290*/  PRMT R5, R37, 0x7632, R5 ;  /* 0x0000763225057816 */ /* 0x001fe20000000005 */
[----:B------:R-:W-:Y:S01]  /*a2a0*/  IMAD R37, R57, 0x4, R33 ;  /* 0x0000000439257824 */ /* 0x000fe200078e0221 */
[----:B------:R-:W-:-:S02]  /*a2b0*/  LEA R4, P6, R33, R56, 0x1 ;  /* 0x0000003821047211 */ /* 0x000fc400078c08ff */
[----:B------:R-:W-:Y:S01]  /*a2c0*/  ISETP.LT.AND P3, PT, R168, UR4, !P0 ;  /* 0x00000004a8007c0c */ /* 0x000fe2000c761270 */
[----:B------:R0:W-:Y:S01]  /*a2d0*/  @P2 STG.E.U16 desc[UR10][R42.64], R5 ;  /* 0x000000052a002986 */ /* 0x0001e2000c10150a */
[----:B------:R-:W-:Y:S01]  /*a2e0*/  LOP3.LUT R165, R3, 0xac, R201, 0xfe, !PT ;  /* 0x000000ac03a57812 */ /* 0x000fe200078efec9 */
[----:B------:R-:W-:Y:S01]  /*a2f0*/  ULDC UR4, c[0x0][0x22c] ;  /* 0x00008b0000047ab9 */ /* 0x000fe20000000800 */
[----:B------:R-:W-:Y:S02]  /*a300*/  IMAD R41, R57, 0x4, R37 ;  /* 0x0000000439297824 */ /* 0x000fe400078e0225 */
[----:B------:R-:W-:Y:S02]  /*a310*/  ISETP.LT.AND P2, PT, R165, UR4, !P0 ;  /* 0x00000004a5007c0c */ /* 0x000fe4000c741270 */
[----:B0-----:R-:W-:Y:S01]  /*a320*/  LEA.HI.X.SX32 R5, R33, R58, 0x1, P6 ;  /* 0x0000003a21057211 */ /* 0x001fe200030f0eff */
[----:B------:R-:W-:Y:S01]  /*a330*/  @P4 STG.E.U16 desc[UR10][R6.64], R34 ;  /* 0x0000002206004986 */ /* 0x000fe2000c10150a */
[----:B------:R-:W-:Y:S01]  /*a340*/  LEA R32, P6, R37, R56, 0x1 ;  /* 0x0000003825207211 */ /* 0x000fe200078c08ff */
[----:B------:R-:W-:-:S03]  /*a350*/  ULDC UR4, c[0x0][0x22c] ;  /* 0x00008b0000047ab9 */ /* 0x000fc60000000800 */
[----:B------:R-:W-:Y:S02]  /*a360*/  LEA.HI.X.SX32 R33, R37, R58, 0x1, P6 ;  /* 0x0000003a25217211 */ /* 0x000fe400030f0eff */
[----:B------:R-:W-:Y:S02]  /*a370*/  PRMT R37, R34, 0x7632, R37 ;  /* 0x0000763222257816 */ /* 0x000fe40000000025 */
[----:B------:R-:W-:Y:S01]  /*a380*/  LEA R36, P6, R41, R56, 0x1 ;  /* 0x0000003829247211 */ /* 0x000fe200078c08ff */
[----:B------:R-:W-:Y:S04]  /*a390*/  @P5 STG.E.U16 desc[UR10][R4.64], R38 ;  /* 0x0000002604005986 */ /* 0x000fe8000c10150a */
[----:B------:R0:W-:Y:S01]  /*a3a0*/  @P3 STG.E.U16 desc[UR10][R32.64], R37 ;  /* 0x0000002520003986 */ /* 0x0001e2000c10150a */
[----:B------:R-:W-:-:S02]  /*a3b0*/  LOP3.LUT R167, R3, 0xb0, R201, 0xfe, !PT ;  /* 0x000000b003a77812 */ /* 0x000fc400078efec9 */
[----:B------:R-:W-:Y:S01]  /*a3c0*/  LOP3.LUT R161, R3, 0xb4, R201, 0xfe, !PT ;  /* 0x000000b403a17812 */ /* 0x000fe200078efec9 */
[----:B------:R-:W1:Y:S01]  /*a3d0*/  LDS.128 R4, [R2+UR8] ;  /* 0x0000000802047984 */ /* 0x000e620008000c00 */
[----:B0-----:R-:W-:Y:S01]  /*a3e0*/  LEA.HI.X.SX32 R37, R41, R58, 0x1, P6 ;  /* 0x0000003a29257211 */ /* 0x001fe200030f0eff */
[----:B------:R-:W-:Y:S01]  /*a3f0*/  IMAD R41, R57, 0x4, R41 ;  /* 0x0000000439297824 */ /* 0x000fe200078e0229 */
[----:B------:R-:W-:-:S05]  /*a400*/  PRMT R33, R38, 0x7632, R33 ;  /* 0x0000763226217816 */ /* 0x000fca0000000021 */
[----:B------:R0:W-:Y:S01]  /*a410*/  @P2 STG.E.U16 desc[UR10][R36.64], R33 ;  /* 0x0000002124002986 */ /* 0x0001e2000c10150a */
[----:B------:R-:W-:Y:S01]  /*a420*/  LEA R44, P2, R41, R56, 0x1 ;  /* 0x00000038292c7211 */ /* 0x000fe200078408ff */
[----:B------:R-:W-:Y:S01]  /*a430*/  IMAD R47, R57, 0x4, R41 ;  /* 0x00000004392f7824 */ /* 0x000fe200078e0229 */
[----:B------:R-:W-:Y:S01]  /*a440*/  ISETP.LT.AND P4, PT, R167, UR4, !P0 ;  /* 0x00000004a7007c0c */ /* 0x000fe2000c781270 */
[----:B------:R-:W-:Y:S01]  /*a450*/  ULDC UR4, c[0x0][0x22c] ;  /* 0x00008b0000047ab9 */ /* 0x000fe20000000800 */
[----:B------:R-:W-:Y:S02]  /*a460*/  LEA.HI.X.SX32 R45, R41, R58, 0x1, P2 ;  /* 0x0000003a292d7211 */ /* 0x000fe400010f0eff */
[----:B------:R-:W2:Y:S01]  /*a470*/  LDS.128 R40, [R0+UR8] ;  /* 0x0000000800287984 */ /* 0x000ea20008000c00 */
[----:B------:R-:W-:Y:S01]  /*a480*/  ISETP.LT.AND P5, PT, R161, UR4, !P0 ;  /* 0x00000004a1007c0c */ /* 0x000fe2000c7a1270 */
[----:B------:R-:W-:Y:S01]  /*a490*/  ULDC UR4, c[0x0][0x22c] ;  /* 0x00008b0000047ab9 */ /* 0x000fe20000000800 */
[----:B------:R-:W-:-:S02]  /*a4a0*/  LEA R32, P6, R47, R56, 0x1 ;  /* 0x000000382f207211 */ /* 0x000fc400078c08ff */
[----:B------:R-:W-:Y:S02]  /*a4b0*/  LOP3.LUT R151, R3, 0xb8, R201, 0xfe, !PT ;  /* 0x000000b803977812 */ /* 0x000fe400078efec9 */
[----:B0-----:R-:W-:Y:S01]  /*a4c0*/  LEA.HI.X.SX32 R33, R47, R58, 0x1, P6 ;  /* 0x0000003a2f217211 */ /* 0x001fe200030f0eff */
[----:B------:R-:W-:Y:S01]  /*a4d0*/  IMAD R47, R57, 0x4, R47 ;  /* 0x00000004392f7824 */ /* 0x000fe200078e022f */
[----:B------:R-:W-:Y:S01]  /*a4e0*/  @P4 STG.E.U16 desc[UR10][R44.64], R35 ;  /* 0x000000232c004986 */ /* 0x000fe2000c10150a */
[----:B------:R-:W-:Y:S01]  /*a4f0*/  ISETP.LT.AND P3, PT, R151, UR4, !P0 ;  /* 0x0000000497007c0c */ /* 0x000fe2000c761270 */
[----:B------:R-:W-:Y:S01]  /*a500*/  ULDC UR4, c[0x0][0x22c] ;  /* 0x00008b0000047ab9 */ /* 0x000fe20000000800 */
[----:B------:R-:W-:Y:S02]  /*a510*/  IMAD R49, R57, 0x4, R47 ;  /* 0x0000000439317824 */ /* 0x000fe400078e022f */
[----:B------:R0:W-:Y:S01]  /*a520*/  @P5 STG.E.U16 desc[UR10][R32.64], R39 ;  /* 0x0000002720005986 */ /* 0x0001e2000c10150a */
[----:B------:R-:W-:-:S02]  /*a530*/  LEA R36, P5, R47, R56, 0x1 ;  /* 0x000000382f247211 */ /* 0x000fc400078a08ff */
[C-C-:B------:R-:W-:Y:S02]  /*a540*/  LOP3.LUT R149, R3.reuse, 0xbc, R201.reuse, 0xfe, !PT ;  /* 0x000000bc03957812 */ /* 0x140fe400078efec9 */
[----:B------:R-:W-:Y:S02]  /*a550*/  LOP3.LUT R147, R3, 0xc0, R201, 0xfe, !PT ;  /* 0x000000c003937812 */ /* 0x000fe400078efec9 */
[----:B------:R-:W-:Y:S02]  /*a560*/  LEA.HI.X.SX32 R37, R47, R58, 0x1, P5 ;  /* 0x0000003a2f257211 */ /* 0x000fe400028f0eff */
[----:B------:R-:W-:Y:S01]  /*a570*/  ISETP.LT.AND P2, PT, R149, UR4, !P0 ;  /* 0x0000000495007c0c */ /* 0x000fe2000c741270 */
[----:B------:R-:W-:Y:S01]  /*a580*/  ULDC UR4, c[0x0][0x22c] ;  /* 0x00008b0000047ab9 */ /* 0x000fe20000000800 */
[----:B------:R-:W-:Y:S02]  /*a590*/  LEA R46, P5, R49, R56, 0x1 ;  /* 0x00000038312e7211 */ /* 0x000fe400078a08ff */
[----:B0-----:R-:W-:Y:S01]  /*a5a0*/  PRMT R33, R35, 0x7632, R33 ;  /* 0x0000763223217816 */ /* 0x001fe20000000021 */
[----:B------:R-:W-:Y:S01]  /*a5b0*/  IMAD R35, R57, 0x4, R49 ;  /* 0x0000000439237824 */ /* 0x000fe200078e0231 */
[----:B------:R-:W-:-:S02]  /*a5c0*/  LOP3.LUT R146, R3, 0xc4, R201, 0xfe, !PT ;  /* 0x000000c403927812 */ /* 0x000fc400078efec9 */
[----:B------:R-:W-:Y:S01]  /*a5d0*/  ISETP.LT.AND P4, PT, R147, UR4, !P0 ;  /* 0x0000000493007c0c */ /* 0x000fe2000c781270 */
[----:B------:R-:W-:Y:S01]  /*a5e0*/  ULDC UR4, c[0x0][0x22c] ;  /* 0x00008b0000047ab9 */ /* 0x000fe20000000800 */
[----:B------:R-:W-:Y:S01]  /*a5f0*/  PRMT R38, R39, 0x7632, R38 ;  /* 0x0000763227267816 */ /* 0x000fe20000000026 */
[----:B------:R-:W-:Y:S01]  /*a600*/  IMAD R39, R57, 0x4, R35 ;  /* 0x0000000439277824 */ /* 0x000fe200078e0223 */
[----:B------:R-:W-:Y:S02]  /*a610*/  LEA.HI.X.SX32 R47, R49, R58, 0x1, P5 ;  /* 0x0000003a312f7211 */ /* 0x000fe400028f0eff */
[----:B------:R-:W-:Y:S02]  /*a620*/  LEA R32, P5, R35, R56, 0x1 ;  /* 0x0000003823207211 */ /* 0x000fe400078a08ff */
[----:B------:R-:W-:Y:S01]  /*a630*/  ISETP.LT.AND P6, PT, R146, UR4, !P0 ;  /* 0x0000000492007c0c */ /* 0x000fe2000c7c1270 */
[----:B------:R0:W-:Y:S01]  /*a640*/  @P3 STG.E.U16 desc[UR10][R36.64], R33 ;  /* 0x0000002124003986 */ /* 0x0001e2000c10150a */
[----:B------:R-:W-:Y:S01]  /*a650*/  IMAD R45, R57, 0x4, R39 ;  /* 0x00000004392d7824 */ /* 0x000fe200078e0227 */
[C-C-:B------:R-:W-:Y:S01]  /*a660*/  LOP3.LUT R145, R3.reuse, 0xc8, R201.reuse, 0xfe, !PT ;  /* 0x000000c803917812 */ /* 0x140fe200078efec9 */
[----:B------:R-:W-:Y:S01]  /*a670*/  ULDC UR4, c[0x0][0x22c] ;  /* 0x00008b0000047ab9 */ /* 0x000fe20000000800 */
[----:B------:R3:W-:Y:S01]  /*a680*/  @P2 STG.E.U16 desc[UR10][R46.64], R38 ;  /* 0x000000262e002986 */ /* 0x0007e2000c10150a */
[----:B------:R-:W-:-:S02]  /*a690*/  LOP3.LUT R144, R3, 0xcc, R201, 0xfe, !PT ;  /* 0x000000cc03907812 */ /* 0x000fc400078efec9 */
[----:B0-----:R-:W-:Y:S02]  /*a6a0*/  LEA.HI.X.SX32 R33, R35, R58, 0x1, P5 ;  /* 0x0000003a23217211 */ /* 0x001fe400028f0eff */
[----:B------:R-:W-:Y:S01]  /*a6b0*/  LEA R34, P5, R39, R56, 0x1 ;  /* 0x0000003827227211 */ /* 0x000fe200078a08ff */
[----:B---3--:R-:W-:-:S03]  /*a6c0*/  IMAD R47, R57, 0x4, R45 ;  /* 0x00000004392f7824 */ /* 0x008fc600078e022d */
[----:B------:R-:W-:Y:S02]  /*a6d0*/  LEA.HI.X.SX32 R35, R39, R58, 0x1, P5 ;  /* 0x0000003a27237211 */ /* 0x000fe400028f0eff */
[----:B------:R-:W-:Y:S01]  /*a6e0*/  ISETP.LT.AND P3, PT, R145, UR4, !P0 ;  /* 0x0000000491007c0c */ /* 0x000fe2000c761270 */
[----:B------:R-:W-:Y:S01]  /*a6f0*/  ULDC UR4, c[0x0][0x22c] ;  /* 0x00008b0000047ab9 */ /* 0x000fe20000000800 */
[----:B-1----:R0:W-:Y:S01]  /*a700*/  @P4 STG.E.U16 desc[UR10][R32.64], R4 ;  /* 0x0000000420004986 */ /* 0x0021e2000c10150a */
[----:B------:R-:W-:Y:S01]  /*a710*/  ISETP.LT.AND P2, PT, R144, UR4, !P0 ;  /* 0x0000000490007c0c */ /* 0x000fe2000c741270 */
[----:B------:R-:W-:Y:S02]  /*a720*/  ULDC UR4, c[0x0][0x22c] ;  /* 0x00008b0000047ab9 */ /* 0x000fe40000000800 */
[----:B--2---:R1:W-:Y:S01]  /*a730*/  @P6 STG.E.U16 desc[UR10][R34.64], R40 ;  /* 0x0000002822006986 */ /* 0x0043e2000c10150a */
[-C--:B------:R-:W-:Y:S02]  /*a740*/  LEA R38, P6, R47, R56.reuse, 0x1 ;  /* 0x000000382f267211 */ /* 0x080fe400078c08ff */
[----:B------:R-:W-:-:S02]  /*a750*/  LEA R36, P5, R45, R56, 0x1 ;  /* 0x000000382d247211 */ /* 0x000fc400078a08ff */
[----:B------:R-:W-:Y:S02]  /*a760*/  LOP3.LUT R143, R3, 0xd0, R201, 0xfe, !PT ;  /* 0x000000d0038f7812 */ /* 0x000fe400078efec9 */
[-C--:B------:R-:W-:Y:S01]  /*a770*/  LEA.HI.X.SX32 R39, R47, R58.reuse, 0x1, P6 ;  /* 0x0000003a2f277211 */ /* 0x080fe200030f0eff */
[----:B------:R-:W-:Y:S01]  /*a780*/  IMAD R47, R57, 0x4, R47 ;  /* 0x00000004392f7824 */ /* 0x000fe200078e022f */
[----:B------:R-:W-:Y:S02]  /*a790*/  LOP3.LUT R142, R3, 0xd4, R201, 0xfe, !PT ;  /* 0x000000d4038e7812 */ /* 0x000fe400078efec9 */
[----:B------:R-:W-:Y:S02]  /*a7a0*/  LEA.HI.X.SX32 R37, R45, R58, 0x1, P5 ;  /* 0x0000003a2d257211 */ /* 0x000fe400028f0eff */
[----:B0-----:R-:W-:Y:S02]  /*a7b0*/  PRMT R33, R4, 0x7632, R33 ;  /* 0x0000763204217816 */ /* 0x001fe40000000021 */
        /* <DEDUP_REMOVED lines=8> */
[----:B------:R2:W-:Y:S01]  /*a840*/  @P2 STG.E.U16 desc[UR10][R38.64], R4 ;  /* 0x0000000426002986 */ /* 0x0005e2000c10150a */
[-C--:B------:R-:W-:Y:S02]  /*a850*/  LEA R32, P2, R47, R56.reuse, 0x1 ;  /* 0x000000382f207211 */ /* 0x080fe400078408ff */
[----:B-1----:R-:W-:-:S04]  /*a860*/  LEA R34, P6, R45, R56, 0x1 ;  /* 0x000000382d227211 */ /* 0x002fc800078c08ff */
[-C--:B------:R-:W-:Y:S02]  /*a870*/  LEA.HI.X.SX32 R35, R45, R58.reuse, 0x1, P6 ;  /* 0x0000003a2d237211 */ /* 0x080fe400030f0eff */
[----:B0-----:R-:W-:Y:S01]  /*a880*/  LEA.HI.X.SX32 R33, R47, R58, 0x1, P2 ;  /* 0x0000003a2f217211 */ /* 0x001fe200010f0eff */
[----:B------:R-:W-:-:S04]  /*a890*/  IMAD R45, R57, 0x4, R45 ;  /* 0x00000004392d7824 */ /* 0x000fc800078e022d */
[----:B------:R0:W-:Y:S01]  /*a8a0*/  @P4 STG.E.U16 desc[UR10][R32.64], R5 ;  /* 0x0000000520004986 */ /* 0x0001e2000c10150a */
[----:B--2---:R-:W-:-:S03]  /*a8b0*/  IMAD R39, R57, 0x4, R45 ;  /* 0x0000000439277824 */ /* 0x004fc600078e022d */
[----:B------:R1:W-:Y:S01]  /*a8c0*/  @P5 STG.E.U16 desc[UR10][R34.64], R41 ;  /* 0x0000002922005986 */ /* 0x0003e2000c10150a */
[----:B------:R-:W-:Y:S02]  /*a8d0*/  LEA R36, P5, R45, R56, 0x1 ;  /* 0x000000382d247211 */ /* 0x000fe400078a08ff */
[C-C-:B------:R-:W-:Y:S02]  /*a8e0*/  LOP3.LUT R141, R3.reuse, 0xdc, R201.reuse, 0xfe, !PT ;  /* 0x000000dc038d7812 */ /* 0x140fe400078efec9 */
[----:B------:R-:W-:Y:S02]  /*a8f0*/  LOP3.LUT R140, R3, 0xe0, R201, 0xfe, !PT ;  /* 0x000000e0038c7812 */ /* 0x000fe400078efec9 */
[----:B------:R-:W-:Y:S01]  /*a900*/  PRMT R40, R5, 0x7632, R40 ;  /* 0x0000763205287816 */ /* 0x000fe20000000028 */
[----:B0-----:R-:W-:Y:S01]  /*a910*/  IMAD R5, R57, 0x4, R39 ;  /* 0x0000000439057824 */ /* 0x001fe200078e0227 */
[----:B------:R-:W-:Y:S02]  /*a920*/  LEA.HI.X.SX32 R37, R45, R58, 0x1, P5 ;  /* 0x0000003a2d257211 */ /* 0x000fe400028f0eff */
[----:B------:R-:W-:Y:S01]  /*a930*/  ISETP.LT.AND P3, PT, R139, UR4, !P0 ;  /* 0x000000048b007c0c */ /* 0x000fe2000c761270 */
[----:B------:R-:W-:Y:S01]  /*a940*/  ULDC UR4, c[0x0][0x22c] ;  /* 0x00008b0000047ab9 */ /* 0x000fe20000000800 */
[----:B------:R-:W-:-:S02]  /*a950*/  LEA R38, P5, R39, R56, 0x1 ;  /* 0x0000003827267211 */ /* 0x000fc400078a08ff */
[----:B------:R-:W-:Y:S02]  /*a960*/  ISETP.LT.AND P2, PT, R141, UR5, !P0 ;  /* 0x000000058d007c0c */ /* 0x000fe4000c741270 */
[----:B------:R-:W-:Y:S01]  /*a970*/  LOP3.LUT R135, R3, 0xe4, R201, 0xfe, !PT ;  /* 0x000000e403877812 */ /* 0x000fe200078efec9 */
[----:B------:R-:W-:Y:S01]  /*a980*/  IMAD R33, R57, 0x4, R5 ;  /* 0x0000000439217824 */ /* 0x000fe200078e0205 */
[----:B------:R-:W-:Y:S01]  /*a990*/  ISETP.LT.AND P4, PT, R140, UR4, !P0 ;  /* 0x000000048c007c0c */ /* 0x000fe2000c781270 */
[----:B------:R-:W-:Y:S01]  /*a9a0*/  ULDC UR4, c[0x0][0x22c] ;  /* 0x00008b0000047ab9 */ /* 0x000fe20000000800 */
[----:B------:R-:W-:Y:S01]  /*a9b0*/  LEA.HI.X.SX32 R39, R39, R58, 0x1, P5 ;  /* 0x0000003a27277211 */ /* 0x000fe200028f0eff */
[----:B------:R-:W-:Y:S01]  /*a9c0*/  ULDC UR5, c[0x0][0x22c] ;  /* 0x00008b0000057ab9 */ /* 0x000fe20000000800 */
[----:B------:R-:W-:Y:S02]  /*a9d0*/  LEA R4, P5, R5, R56, 0x1 ;  /* 0x0000003805047211 */ /* 0x000fe400078a08ff */
[----:B------:R-:W-:-:S02]  /*a9e0*/  ISETP.LT.AND P6, PT, R135, UR4, !P0 ;  /* 0x0000000487007c0c */ /* 0x000fc4000c7c1270 */
[----:B------:R-:W-:Y:S01]  /*a9f0*/  PRMT R44, R41, 0x7632, R44 ;  /* 0x00007632292c7816 */ /* 0x000fe2000000002c */
[----:B-1----:R-:W-:Y:S01]  /*aa00*/  IMAD R35, R57, 0x4, R33 ;  /* 0x0000000439237824 */ /* 0x002fe200078e0221 */
[----:B------:R-:W-:Y:S01]  /*aa10*/  LEA.HI.X.SX32 R5, R5, R58, 0x1, P5 ;  /* 0x0000003a05057211 */ /* 0x000fe200028f0eff */
[----:B------:R-:W-:Y:S01]  /*aa20*/  @P3 STG.E.U16 desc[UR10][R36.64], R40 ;  /* 0x0000002824003986 */ /* 0x000fe2000c10150a */
[C---:B------:R-:W-:Y:S01]  /*aa30*/  LEA R32, P5, R33.reuse, R56, 0x1 ;  /* 0x0000003821207211 */ /* 0x040fe200078a08ff */
[----:B------:R-:W-:Y:S02]  /*aa40*/  ULDC UR4, c[0x0][0x22c] ;  /* 0x00008b0000047ab9 */ /* 0x000fe40000000800 */
[----:B------:R0:W-:Y:S01]  /*aa50*/  @P2 STG.E.U16 desc[UR10][R38.64], R44 ;  /* 0x0000002c26002986 */ /* 0x0001e2000c10150a */
[----:B------:R-:W-:Y:S02]  /*aa60*/  LEA.HI.X.SX32 R33, R33, R58, 0x1, P5 ;  /* 0x0000003a21217211 */ /* 0x000fe400028f0eff */
[C-C-:B------:R-:W-:Y:S01]  /*aa70*/  LOP3.LUT R138, R3.reuse, 0xe8, R201.reuse, 0xfe, !PT ;  /* 0x000000e8038a7812 */ /* 0x140fe200078efec9 */
[----:B------:R1:W-:Y:S01]  /*aa80*/  @P4 STG.E.U16 desc[UR10][R4.64], R6 ;  /* 0x0000000604004986 */ /* 0x0003e2000c10150a */
[----:B------:R-:W-:-:S03]  /*aa90*/  LOP3.LUT R137, R3, 0xec, R201, 0xfe, !PT ;  /* 0x000000ec03897812 */ /* 0x000fc600078efec9 */
[----:B------:R2:W-:Y:S01]  /*aaa0*/  @P6 STG.E.U16 desc[UR10][R32.64], R42 ;  /* 0x0000002a20006986 */ /* 0x0005e2000c10150a */
[----:B0-----:R-:W-:Y:S01]  /*aab0*/  IMAD R39, R57, 0x4, R35 ;  /* 0x0000000439277824 */ /* 0x001fe200078e0223 */
[----:B------:R-:W-:Y:S01]  /*aac0*/  ISETP.LT.AND P3, PT, R138, UR4, !P0 ;  /* 0x000000048a007c0c */ /* 0x000fe2000c761270 */
[----:B------:R-:W-:-:S03]  /*aad0*/  ULDC UR4, c[0x0][0x22c] ;  /* 0x00008b0000047ab9 */ /* 0x000fc60000000800 */
[----:B------:R-:W-:Y:S02]  /*aae0*/  LEA R36, P6, R39, R56, 0x1 ;  /* 0x0000003827247211 */ /* 0x000fe400078c08ff */
[----:B------:R-:W-:Y:S01]  /*aaf0*/  ISETP.LT.AND P2, PT, R137, UR4, !P0 ;  /* 0x0000000489007c0c */ /* 0x000fe2000c741270 */
[----:B------:R-:W-:Y:S01]  /*ab00*/  ULDC UR4, c[0x0][0x22c] ;  /* 0x00008b0000047ab9 */ /* 0x000fe20000000800 */
[----:B------:R-:W-:Y:S01]  /*ab10*/  LEA.HI.X.SX32 R37, R39, R58, 0x1, P6 ;  /* 0x0000003a27257211 */ /* 0x000fe200030f0eff */
[----:B------:R-:W-:Y:S01]  /*ab20*/  IMAD R39, R57, 0x4, R39 ;  /* 0x0000000439277824 */ /* 0x000fe200078e0227 */
[----:B------:R-:W-:-:S03]  /*ab30*/  LEA R34, P4, R35, R56, 0x1 ;  /* 0x0000003823227211 */ /* 0x000fc600078808ff */
[----:B------:R-:W-:Y:S01]  /*ab40*/  IMAD R41, R57, 0x4, R39 ;  /* 0x0000000439297824 */ /* 0x000fe200078e0227 */
[----:B------:R-:W-:Y:S02]  /*ab50*/  LOP3.LUT R136, R3, 0xf0, R201, 0xfe, !PT ;  /* 0x000000f003887812 */ /* 0x000fe400078efec9 */
[----:B------:R-:W-:Y:S02]  /*ab60*/  LEA.HI.X.SX32 R35, R35, R58, 0x1, P4 ;  /* 0x0000003a23237211 */ /* 0x000fe400020f0eff */
[----:B-1----:R-:W-:Y:S02]  /*ab70*/  PRMT R5, R6, 0x7632, R5 ;  /* 0x0000763206057816 */ /* 0x002fe40000000005 */
[----:B------:R-:W-:Y:S02]  /*ab80*/  PRMT R6, R42, 0x7632, R6 ;  /* 0x000076322a067816 */ /* 0x000fe40000000006 */
[C---:B--2---:R-:W-:Y:S02]  /*ab90*/  LEA R32, P6, R41.reuse, R56, 0x1 ;  /* 0x0000003829207211 */ /* 0x044fe400078c08ff */
[----:B------:R-:W-:Y:S01]  /*aba0*/  ISETP.LT.AND P5, PT, R136, UR4, !P0 ;  /* 0x0000000488007c0c */ /* 0x000fe2000c7a1270 */
[----:B------:R0:W-:Y:S01]  /*abb0*/  @P3 STG.E.U16 desc[UR10][R34.64], R5 ;  /* 0x0000000522003986 */ /* 0x0001e2000c10150a */
[----:B------:R-:W-:Y:S01]  /*abc0*/  LEA.HI.X.SX32 R33, R41, R58, 0x1, P6 ;  /* 0x0000003a29217211 */ /* 0x000fe200030f0eff */
[----:B------:R-:W-:Y:S01]  /*abd0*/  IMAD R41, R57, 0x4, R41 ;  /* 0x0000000439297824 */ /* 0x000fe200078e0229 */
[--C-:B------:R-:W-:Y:S01]  /*abe0*/  LOP3.LUT R134, R3, 0xf4, R201.reuse, 0xfe, !PT ;  /* 0x000000f403867812 */ /* 0x100fe200078efec9 */
[----:B------:R1:W-:Y:S01]  /*abf0*/  @P2 STG.E.U16 desc[UR10][R36.64], R6 ;  /* 0x0000000624002986 */ /* 0x0003e2000c10150a */
[----:B------:R-:W-:Y:S01]  /*ac00*/  LEA R4, P2, R39, R56, 0x1 ;  /* 0x0000003827047211 */ /* 0x000fe200078408ff */
[----:B------:R-:W-:Y:S01]  /*ac10*/  ULDC UR4, c[0x0][0x22c] ;  /* 0x00008b0000047ab9 */ /* 0x000fe20000000800 */
[----:B------:R-:W-:-:S02]  /*ac20*/  LOP3.LUT R131, R3, 0xf8, R201, 0xfe, !PT ;  /* 0x000000f803837812 */ /* 0x000fc400078efec9 */
[----:B------:R-:W-:Y:S01]  /*ac30*/  ISETP.LT.AND P4, PT, R134, UR4, !P0 ;  /* 0x0000000486007c0c */ /* 0x000fe2000c781270 */
[----:B------:R-:W-:Y:S01]  /*ac40*/  ULDC UR4, c[0x0][0x22c] ;  /* 0x00008b0000047ab9 */ /* 0x000fe20000000800 */
[----:B0-----:R-:W-:Y:S02]  /*ac50*/  LEA.HI.X.SX32 R5, R39, R58, 0x1, P2 ;  /* 0x0000003a27057211 */ /* 0x001fe400010f0eff */
[----:B------:R-:W-:Y:S01]  /*ac60*/  LEA R34, P6, R41, R56, 0x1 ;  /* 0x0000003829227211 */ /* 0x000fe200078c08ff */
[----:B-1----:R-:W-:Y:S02]  /*ac70*/  IMAD R37, R57, 0x4, R41 ;  /* 0x0000000439257824 */ /* 0x002fe400078e0229 */
[----:B------:R0:W-:Y:S01]  /*ac80*/  @P5 STG.E.U16 desc[UR10][R4.64], R7 ;  /* 0x0000000704005986 */ /* 0x0001e2000c10150a */
[----:B------:R-:W-:Y:S02]  /*ac90*/  LEA.HI.X.SX32 R35, R41, R58, 0x1, P6 ;  /* 0x0000003a29237211 */ /* 0x000fe400030f0eff */
[----:B------:R-:W-:-:S02]  /*aca0*/  LOP3.LUT R133, R3, 0xfc, R201, 0xfe, !PT ;  /* 0x000000fc03857812 */ /* 0x000fc400078efec9 */
[----:B------:R-:W-:Y:S02]  /*acb0*/  LEA R36, P6, R37, R56, 0x1 ;  /* 0x0000003825247211 */ /* 0x000fe400078c08ff */
[----:B------:R-:W-:Y:S01]  /*acc0*/  ISETP.LT.AND P3, PT, R131, UR4, !P0 ;  /* 0x0000000483007c0c */ /* 0x000fe2000c761270 */
[----:B------:R-:W-:Y:S01]  /*acd0*/  ULDC UR4, c[0x0][0x22c] ;  /* 0x00008b0000047ab9 */ /* 0x000fe20000000800 */
[----:B------:R-:W-:Y:S01]  /*ace0*/  LOP3.LUT R132, R3, 0x100, R201, 0xfe, !PT ;  /* 0x0000010003847812 */ /* 0x000fe200078efec9 */
[----:B0-----:R-:W-:Y:S01]  /*acf0*/  IMAD R5, R57, 0x4, R37 ;  /* 0x0000000439057824 */ /* 0x001fe200078e0225 */
[----:B------:R-:W-:Y:S02]  /*ad00*/  ISETP.LT.AND P2, PT, R133, UR5, !P0 ;  /* 0x0000000585007c0c */ /* 0x000fe4000c741270 */
[----:B------:R-:W-:Y:S01]  /*ad10*/  PRMT R38, R7, 0x7632, R38 ;  /* 0x0000763207267816 */ /* 0x000fe20000000026 */
[----:B------:R-:W-:Y:S01]  /*ad20*/  IMAD R7, R57, 0x4, R5 ;  /* 0x0000000439077824 */ /* 0x000fe200078e0205 */
[----:B------:R-:W-:Y:S01]  /*ad30*/  LEA.HI.X.SX32 R37, R37, R58, 0x1, P6 ;  /* 0x0000003a25257211 */ /* 0x000fe200030f0eff */
[----:B------:R0:W-:Y:S01]  /*ad40*/  @P4 STG.E.U16 desc[UR10][R32.64], R43 ;  /* 0x0000002b20004986 */ /* 0x0001e2000c10150a */
[----:B------:R-:W-:Y:S01]  /*ad50*/  LEA R4, P6, R5, R56, 0x1 ;  /* 0x0000003805047211 */ /* 0x000fe200078c08ff */
[----:B------:R-:W-:Y:S01]  /*ad60*/  ULDC UR5, c[0x0][0x22c] ;  /* 0x00008b0000057ab9 */ /* 0x000fe20000000800 */
[----:B------:R-:W-:Y:S01]  /*ad70*/  ISETP.LT.AND P5, PT, R132, UR4, !P0 ;  /* 0x0000000484007c0c */ /* 0x000fe2000c7a1270 */
[----:B------:R-:W-:Y:S01]  /*ad80*/  ULDC UR4, c[0x0][0x22c] ;  /* 0x00008b0000047ab9 */ /* 0x000fe20000000800 */
[----:B------:R-:W-:-:S02]  /*ad90*/  LOP3.LUT R128, R3, 0x104, R201, 0xfe, !PT ;  /* 0x0000010403807812 */ /* 0x000fc400078efec9 */
[----:B------:R-:W-:Y:S02]  /*ada0*/  LEA.HI.X.SX32 R5, R5, R58, 0x1, P6 ;  /* 0x0000003a05057211 */ /* 0x000fe400030f0eff */
[----:B------:R-:W-:Y:S02]  /*adb0*/  LEA R6, P6, R7, R56, 0x1 ;  /* 0x0000003807067211 */ /* 0x000fe400078c08ff */
[----:B------:R-:W-:Y:S01]  /*adc0*/  LOP3.LUT R130, R3, 0x108, R201, 0xfe, !PT ;  /* 0x0000010803827812 */ /* 0x000fe200078efec9 */
[----:B0-----:R-:W-:Y:S01]  /*add0*/  IMAD R33, R57, 0x4, R7 ;  /* 0x0000000439217824 */ /* 0x001fe200078e0207 */
[----:B------:R-:W-:Y:S01]  /*ade0*/  ISETP.LT.AND P4, PT, R128, UR4, !P0 ;  /* 0x0000000480007c0c */ /* 0x000fe2000c781270 */
[----:B------:R-:W-:Y:S01]  /*adf0*/  ULDC UR4, c[0x0][0x22c] ;  /* 0x00008b0000047ab9 */ /* 0x000fe20000000800 */
[----:B------:R-:W-:Y:S01]  /*ae00*/  PRMT R39, R43, 0x7632, R39 ;  /* 0x000076322b277816 */ /* 0x000fe20000000027 */
[----:B------:R0:W-:Y:S01]  /*ae10*/  @P3 STG.E.U16 desc[UR10][R34.64], R38 ;  /* 0x0000002622003986 */ /* 0x0001e2000c10150a */
[----:B------:R-:W-:-:S02]  /*ae20*/  LOP3.LUT R129, R3, 0x10c, R201, 0xfe, !PT ;  /* 0x0000010c03817812 */ /* 0x000fc400078efec9 */
[----:B------:R-:W-:Y:S02]  /*ae30*/  LEA.HI.X.SX32 R7, R7, R58, 0x1, P6 ;  /* 0x0000003a07077211 */ /* 0x000fe400030f0eff */
[----:B------:R-:W-:Y:S01]  /*ae40*/  ISETP.LT.AND P3, PT, R130, UR4, !P0 ;  /* 0x0000000482007c0c */ /* 0x000fe2000c761270 */
[----:B------:R-:W-:Y:S01]  /*ae50*/  ULDC UR4, c[0x0][0x22c] ;  /* 0x00008b0000047ab9 */ /* 0x000fe20000000800 */
[----:B------:R-:W-:Y:S01]  /*ae60*/  LEA R32, P6, R33, R56, 0x1 ;  /* 0x0000003821207211 */ /* 0x000fe200078c08ff */
[----:B------:R-:W-:Y:S01]  /*ae70*/  @P2 STG.E.U16 desc[UR10][R36.64], R39 ;  /* 0x0000002724002986 */ /* 0x000fe2000c10150a */
[----:B------:R-:W-:Y:S01]  /*ae80*/  LOP3.LUT R126, R3, 0x110, R201, 0xfe, !PT ;  /* 0x00000110037e7812 */ /* 0x000fe200078efec9 */
[----:B0-----:R-:W-:Y:S01]  /*ae90*/  IMAD R35, R57, 0x4, R33 ;  /* 0x0000000439237824 */ /* 0x001fe200078e0221 */
[----:B------:R-:W-:Y:S01]  /*aea0*/  ISETP.LT.AND P2, PT, R129, UR4, !P0 ;  /* 0x0000000481007c0c */ /* 0x000fe2000c741270 */
[----:B------:R-:W-:Y:S01]  /*aeb0*/  ULDC UR4, c[0x0][0x22c] ;  /* 0x00008b0000047ab9 */ /* 0x000fe20000000800 */
[----:B------:R0:W-:Y:S01]  /*aec0*/  @P5 STG.E.U16 desc[UR10][R4.64], R16 ;  /* 0x0000001004005986 */ /* 0x0001e2000c10150a */
[----:B------:R-:W-:-:S02]  /*aed0*/  LEA.HI.X.SX32 R33, R33, R58, 0x1, P6 ;  /* 0x0000003a21217211 */ /* 0x000fc400030f0eff */
[----:B------:R-:W-:Y:S02]  /*aee0*/  LEA R34, P6, R35, R56, 0x1 ;  /* 0x0000003823227211 */ /* 0x000fe400078c08ff */
[----:B------:R-:W-:Y:S01]  /*aef0*/  ISETP.LT.AND P5, PT, R126, UR4, !P0 ;  /* 0x000000047e007c0c */ /* 0x000fe2000c7a1270 */
[----:B0-----:R-:W-:Y:S01]  /*af00*/  IMAD R5, R57, 0x4, R35 ;  /* 0x0000000439057824 */ /* 0x001fe200078e0223 */
[----:B------:R-:W-:Y:S01]  /*af10*/  LEA.HI.X.SX32 R35, R35, R58, 0x1, P6 ;  /* 0x0000003a23237211 */ /* 0x000fe200030f0eff */
[----:B------:R0:W-:Y:S01]  /*af20*/  @P4 STG.E.U16 desc[UR10][R6.64], R20 ;  /* 0x0000001406004986 */ /* 0x0001e2000c10150a */
[----:B------:R-:W-:Y:S01]  /*af30*/  LOP3.LUT R127, R3, 0x114, R201, 0xfe, !PT ;  /* 0x00000114037f7812 */ /* 0x000fe200078efec9 */
[----:B------:R-:W-:Y:S01]  /*af40*/  IMAD R37, R57, 0x4, R5 ;  /* 0x0000000439257824 */ /* 0x000fe200078e0205 */
[----:B------:R-:W-:Y:S01]  /*af50*/  LEA R4, P6, R5, R56, 0x1 ;  /* 0x0000003805047211 */ /* 0x000fe200078c08ff */
[----:B------:R-:W-:Y:S01]  /*af60*/  ULDC UR4, c[0x0][0x22c] ;  /* 0x00008b0000047ab9 */ /* 0x000fe20000000800 */
[----:B------:R-:W-:Y:S01]  /*af70*/  PRMT R36, R16, 0x7632, R36 ;  /* 0x0000763210247816 */ /* 0x000fe20000000024 */
[----:B------:R-:W-:Y:S01]  /*af80*/  IMAD R39, R57, 0x4, R37 ;  /* 0x0000000439277824 */ /* 0x000fe200078e0225 */
[----:B------:R-:W-:-:S02]  /*af90*/  LEA.HI.X.SX32 R5, R5, R58, 0x1, P6 ;  /* 0x0000003a05057211 */ /* 0x000fc400030f0eff */
[----:B------:R-:W-:Y:S02]  /*afa0*/  ISETP.LT.AND P4, PT, R127, UR4, !P0 ;  /* 0x000000047f007c0c */ /* 0x000fe4000c781270 */
[----:B0-----:R-:W-:Y:S01]  /*afb0*/  PRMT R7, R20, 0x7632, R7 ;  /* 0x0000763214077816 */ /* 0x001fe20000000007 */
[----:B------:R0:W-:Y:S01]  /*afc0*/  @P3 STG.E.U16 desc[UR10][R32.64], R36 ;  /* 0x0000002420003986 */ /* 0x0001e2000c10150a */
[----:B------:R-:W-:Y:S01]  /*afd0*/  LEA R6, P6, R37, R56, 0x1 ;  /* 0x0000003825067211 */ /* 0x000fe200078c08ff */
[----:B------:R-:W-:Y:S02]  /*afe0*/  ULDC UR4, c[0x0][0x22c] ;  /* 0x00008b0000047ab9 */ /* 0x000fe40000000800 */
[----:B------:R1:W-:Y:S01]  /*aff0*/  @P2 STG.E.U16 desc[UR10][R34.64], R7 ;  /* 0x0000000722002986 */ /* 0x0003e2000c10150a */
[----:B------:R-:W-:-:S03]  /*b000*/  LOP3.LUT R125, R3, 0x118, R201, 0xfe, !PT ;  /* 0x00000118037d7812 */ /* 0x000fc600078efec9 */
[----:B------:R2:W-:Y:S01]  /*b010*/  @P5 STG.E.U16 desc[UR10][R4.64], R17 ;  /* 0x0000001104005986 */ /* 0x0005e2000c10150a */
[----:B0-----:R-:W-:Y:S02]  /*b020*/  LEA R32, P5, R39, R56, 0x1 ;  /* 0x0000003827207211 */ /* 0x001fe400078a08ff */
[----:B------:R-:W-:Y:S02]  /*b030*/  LOP3.LUT R124, R3, 0x11c, R201, 0xfe, !PT ;  /* 0x0000011c037c7812 */ /* 0x000fe400078efec9 */
[-C--:B-1----:R-:W-:Y:S02]  /*b040*/  LEA.HI.X.SX32 R7, R37, R58.reuse, 0x1, P6 ;  /* 0x0000003a25077211 */ /* 0x082fe400030f0eff */
[----:B------:R-:W-:Y:S01]  /*b050*/  LEA.HI.X.SX32 R33, R39, R58, 0x1, P5 ;  /* 0x0000003a27217211 */ /* 0x000fe200028f0eff */
[----:B------:R-:W-:Y:S01]  /*b060*/  IMAD R39, R57, 0x4, R39 ;  /* 0x0000000439277824 */ /* 0x000fe200078e0227 */
[----:B------:R-:W-:Y:S01]  /*b070*/  ISETP.LT.AND P3, PT, R125, UR4, !P0 ;  /* 0x000000047d007c0c */ /* 0x000fe2000c761270 */
[----:B------:R-:W-:Y:S01]  /*b080*/  ULDC UR4, c[0x0][0x22c] ;  /* 0x00008b0000047ab9 */ /* 0x000fe20000000800 */
[----:B------:R-:W-:Y:S01]  /*b090*/  LOP3.LUT R119, R3, 0x120, R201, 0xfe, !PT ;  /* 0x0000012003777812 */ /* 0x000fe200078efec9 */
[----:B------:R0:W-:Y:S01]  /*b0a0*/  @P4 STG.E.U16 desc[UR10][R6.64], R21 ;  /* 0x0000001506004986 */ /* 0x0001e2000c10150a */
[----:B------:R-:W-:Y:S01]  /*b0b0*/  ISETP.LT.AND P2, PT, R124, UR4, !P0 ;  /* 0x000000047c007c0c */ /* 0x000fe2000c741270 */
[----:B------:R-:W-:Y:S01]  /*b0c0*/  ULDC UR4, c[0x0][0x22c] ;  /* 0x00008b0000047ab9 */ /* 0x000fe20000000800 */
[----:B------:R-:W-:Y:S01]  /*b0d0*/  PRMT R16, R17, 0x7632, R16 ;  /* 0x0000763211107816 */ /* 0x000fe20000000010 */
[----:B--2---:R-:W-:Y:S01]  /*b0e0*/  IMAD R17, R57, 0x4, R39 ;  /* 0x0000000439117824 */ /* 0x004fe200078e0227 */
[----:B------:R-:W-:-:S02]  /*b0f0*/  LEA R4, P4, R39, R56, 0x1 ;  /* 0x0000003827047211 */ /* 0x000fc400078808ff */
[----:B------:R-:W-:Y:S01]  /*b100*/  ISETP.LT.AND P6, PT, R119, UR4, !P0 ;  /* 0x0000000477007c0c */ /* 0x000fe2000c7c1270 */
[----:B------:R-:W-:Y:S01]  /*b110*/  ULDC UR4, c[0x0][0x22c] ;  /* 0x00008b0000047ab9 */ /* 0x000fe20000000800 */
[----:B------:R-:W-:Y:S02]  /*b120*/  LEA.HI.X.SX32 R5, R39, R58, 0x1, P4 ;  /* 0x0000003a27057211 */ /* 0x000fe400020f0eff */
[----:B------:R-:W-:Y:S01]  /*b130*/  PRMT R34, R21, 0x7632, R34 ;  /* 0x0000763215227816 */ /* 0x000fe20000000022 */
[----:B0-----:R-:W-:Y:S01]  /*b140*/  IMAD R21, R57, 0x4, R17 ;  /* 0x0000000439157824 */ /* 0x001fe200078e0211 */
[----:B------:R-:W-:Y:S02]  /*b150*/  LEA R6, P4, R17, R56, 0x1 ;  /* 0x0000003811067211 */ /* 0x000fe400078808ff */
[----:B------:R-:W-:Y:S01]  /*b160*/  LOP3.LUT R114, R3, 0x124, R201, 0xfe, !PT ;  /* 0x0000012403727812 */ /* 0x000fe200078efec9 */
[----:B------:R0:W-:Y:S01]  /*b170*/  @P3 STG.E.U16 desc[UR10][R32.64], R16 ;  /* 0x0000001020003986 */ /* 0x0001e2000c10150a */
[----:B------:R-:W-:-:S02]  /*b180*/  LEA.HI.X.SX32 R7, R17, R58, 0x1, P4 ;  /* 0x0000003a11077211 */ /* 0x000fc400020f0eff */
[----:B------:R-:W-:Y:S02]  /*b190*/  LOP3.LUT R117, R3, 0x128, R201, 0xfe, !PT ;  /* 0x0000012803757812 */ /* 0x000fe400078efec9 */
[----:B------:R-:W-:Y:S01]  /*b1a0*/  ISETP.LT.AND P5, PT, R114, UR4, !P0 ;  /* 0x0000000472007c0c */ /* 0x000fe2000c7a1270 */
[----:B------:R-:W-:Y:S01]  /*b1b0*/  ULDC UR4, c[0x0][0x22c] ;  /* 0x00008b0000047ab9 */ /* 0x000fe20000000800 */
[----:B------:R1:W-:Y:S01]  /*b1c0*/  @P2 STG.E.U16 desc[UR10][R4.64], R34 ;  /* 0x0000002204002986 */ /* 0x0003e2000c10150a */
[----:B------:R-:W-:Y:S01]  /*b1d0*/  ISETP.LT.AND P3, PT, R117, UR4, !P0 ;  /* 0x0000000475007c0c */ /* 0x000fe2000c761270 */
[----:B------:R-:W-:Y:S01]  /*b1e0*/  ULDC UR4, c[0x0][0x22c] ;  /* 0x00008b0000047ab9 */ /* 0x000fe20000000800 */
[----:B0-----:R-:W-:Y:S01]  /*b1f0*/  IMAD R33, R57, 0x4, R21 ;  /* 0x0000000439217824 */ /* 0x001fe200078e0215 */
[-C--:B------:R-:W-:Y:S01]  /*b200*/  LEA R16, P2, R21, R56.reuse, 0x1 ;  /* 0x0000003815107211 */ /* 0x080fe200078408ff */
[----:B------:R0:W-:Y:S01]  /*b210*/  @P6 STG.E.U16 desc[UR10][R6.64], R18 ;  /* 0x0000001206006986 */ /* 0x0001e2000c10150a */
[----:B------:R-:W-:Y:S01]  /*b220*/  LOP3.LUT R118, R3, 0x12c, R201, 0xfe, !PT ;  /* 0x0000012c03767812 */ /* 0x000fe200078efec9 */
[----:B------:R-:W2:Y:S01]  /*b230*/  LDC R32, c[0x0][0x248] ;  /* 0x00009200ff207b82 */ /* 0x000ea20000000800 */
[----:B------:R-:W-:-:S02]  /*b240*/  LEA R20, P6, R33, R56, 0x1 ;  /* 0x0000003821147211 */ /* 0x000fc400078c08ff */
[-C--:B------:R-:W-:Y:S02]  /*b250*/  LEA.HI.X.SX32 R17, R21, R58.reuse, 0x1, P2 ;  /* 0x0000003a15117211 */ /* 0x080fe400010f0eff */
[----:B------:R-:W-:Y:S01]  /*b260*/  LEA.HI.X.SX32 R21, R33, R58, 0x1, P6 ;  /* 0x0000003a21157211 */ /* 0x000fe200030f0eff */
[----:B------:R-:W-:Y:S01]  /*b270*/  IMAD R33, R57, 0x4, R33 ;  /* 0x0000000439217824 */ /* 0x000fe200078e0221 */
[----:B------:R-:W-:Y:S02]  /*b280*/  LOP3.LUT R116, R3, 0x130, R201, 0xfe, !PT ;  /* 0x0000013003747812 */ /* 0x000fe400078efec9 */
[----:B------:R-:W-:Y:S01]  /*b290*/  ISETP.LT.AND P4, PT, R118, UR4, !P0 ;  /* 0x0000000476007c0c */ /* 0x000fe2000c781270 */
[----:B------:R-:W-:Y:S01]  /*b2a0*/  ULDC UR4, c[0x0][0x22c] ;  /* 0x00008b0000047ab9 */ /* 0x000fe20000000800 */
[----:B-1----:R-:W-:Y:S01]  /*b2b0*/  PRMT R5, R18, 0x7632, R5 ;  /* 0x0000763212057816 */ /* 0x002fe20000000005 */
[----:B------:R-:W-:Y:S01]  /*b2c0*/  IMAD R35, R57, 0x4, R33 ;  /* 0x0000000439237824 */ /* 0x000fe200078e0221 */
[----:B------:R-:W-:Y:S01]  /*b2d0*/  ISETP.LT.AND P2, PT, R116, UR4, !P0 ;  /* 0x0000000474007c0c */ /* 0x000fe2000c741270 */
[----:B------:R1:W-:Y:S01]  /*b2e0*/  @P5 STG.E.U16 desc[UR10][R16.64], R22 ;  /* 0x0000001610005986 */ /* 0x0003e2000c10150a */
[----:B------:R-:W-:Y:S01]  /*b2f0*/  LOP3.LUT R113, R3, 0x134, R201, 0xfe, !PT ;  /* 0x0000013403717812 */ /* 0x000fe200078efec9 */
[----:B------:R-:W-:Y:S01]  /*b300*/  ULDC UR4, c[0x0][0x22c] ;  /* 0x00008b0000047ab9 */ /* 0x000fe20000000800 */
[----:B0-----:R-:W0:Y:S01]  /*b310*/  LDC R18, c[0x0][0x248] ;  /* 0x00009200ff127b82 */ /* 0x001e220000000800 */
[----:B------:R3:W-:Y:S01]  /*b320*/  @P3 STG.E.U16 desc[UR10][R20.64], R5 ;  /* 0x0000000514003986 */ /* 0x0007e2000c10150a */
[----:B------:R-:W-:-:S02]  /*b330*/  LEA R4, P3, R33, R56, 0x1 ;  /* 0x0000003821047211 */ /* 0x000fc400078608ff */
[----:B------:R-:W-:-:S04]  /*b340*/  LEA R6, P5, R35, R56, 0x1 ;  /* 0x0000003823067211 */ /* 0x000fc800078a08ff */
[-C--:B------:R-:W-:Y:S02]  /*b350*/  LEA.HI.X.SX32 R7, R35, R58.reuse, 0x1, P5 ;  /* 0x0000003a23077211 */ /* 0x080fe400028f0eff */
[----:B-1----:R-:W-:Y:S01]  /*b360*/  PRMT R17, R22, 0x7632, R17 ;  /* 0x0000763216117816 */ /* 0x002fe20000000011 */
[----:B------:R-:W-:Y:S01]  /*b370*/  IMAD R35, R57, 0x4, R35 ;  /* 0x0000000439237824 */ /* 0x000fe200078e0223 */
[--C-:B------:R-:W-:Y:S01]  /*b380*/  LOP3.LUT R115, R3, 0x138, R201.reuse, 0xfe, !PT ;  /* 0x0000013803737812 */ /* 0x100fe200078efec9 */
[----:B---3--:R-:W1:Y:S01]  /*b390*/  LDC R20, c[0x0][0x248] ;  /* 0x00009200ff147b82 */ /* 0x008e620000000800 */
[----:B------:R-:W-:Y:S02]  /*b3a0*/  LEA.HI.X.SX32 R5, R33, R58, 0x1, P3 ;  /* 0x0000003a21057211 */ /* 0x000fe400018f0eff */
[----:B------:R-:W-:Y:S01]  /*b3b0*/  ISETP.LT.AND P3, PT, R113, UR4, !P0 ;  /* 0x0000000471007c0c */ /* 0x000fe2000c761270 */
[----:B------:R-:W-:Y:S02]  /*b3c0*/  ULDC UR4, c[0x0][0x22c] ;  /* 0x00008b0000047ab9 */ /* 0x000fe40000000800 */
[----:B------:R3:W-:Y:S01]  /*b3d0*/  @P4 STG.E.U16 desc[UR10][R4.64], R17 ;  /* 0x0000001104004986 */ /* 0x0007e2000c10150a */
[----:B------:R-:W-:Y:S01]  /*b3e0*/  LOP3.LUT R112, R3, 0x13c, R201, 0xfe, !PT ;  /* 0x0000013c03707812 */ /* 0x000fe200078efec9 */
[----:B------:R-:W4:Y:S02]  /*b3f0*/  LDC R22, c[0x0][0x248] ;  /* 0x00009200ff167b82 */ /* 0x000f240000000800 */
[----:B------:R5:W-:Y:S01]  /*b400*/  @P2 STG.E.U16 desc[UR10][R6.64], R19 ;  /* 0x0000001306002986 */ /* 0x000be2000c10150a */
[----:B------:R-:W-:-:S02]  /*b410*/  LEA R16, P2, R35, R56, 0x1 ;  /* 0x0000003823107211 */ /* 0x000fc400078408ff */
[----:B------:R-:W-:Y:S01]  /*b420*/  ISETP.LT.AND P6, PT, R115, UR5, !P0 ;  /* 0x0000000573007c0c */ /* 0x000fe2000c7c1270 */
[----:B------:R-:W-:Y:S01]  /*b430*/  ULDC UR5, c[0x0][0x22c] ;  /* 0x00008b0000057ab9 */ /* 0x000fe20000000800 */
[----:B---3--:R-:W-:Y:S01]  /*b440*/  LEA.HI.X.SX32 R17, R35, R58, 0x1, P2 ;  /* 0x0000003a23117211 */ /* 0x008fe200010f0eff */
[----:B------:R-:W-:Y:S01]  /*b450*/  IMAD R35, R57, 0x4, R35 ;  /* 0x0000000439237824 */ /* 0x000fe200078e0223 */
[----:B------:R-:W-:Y:S01]  /*b460*/  ISETP.LT.AND P5, PT, R112, UR4, !P0 ;  /* 0x0000000470007c0c */ /* 0x000fe2000c7a1270 */
[----:B------:R-:W-:Y:S02]  /*b470*/  ULDC UR4, c[0x0][0x22c] ;  /* 0x00008b0000047ab9 */ /* 0x000fe40000000800 */
[----:B------:R3:W-:Y:S01]  /*b480*/  @P3 STG.E.U16 desc[UR10][R16.64], R23 ;  /* 0x0000001710003986 */ /* 0x0007e2000c10150a */
[----:B------:R-:W-:Y:S01]  /*b490*/  LEA R4, P3, R35, R56, 0x1 ;  /* 0x0000003823047211 */ /* 0x000fe200078608ff */
[----:B-----5:R-:W-:Y:S01]  /*b4a0*/  IMAD R7, R57, 0x4, R35 ;  /* 0x0000000439077824 */ /* 0x020fe200078e0223 */
[----:B------:R-:W-:-:S02]  /*b4b0*/  PRMT R33, R19, 0x7632, R33 ;  /* 0x0000763213217816 */ /* 0x000fc40000000021 */
[----:B------:R-:W-:Y:S01]  /*b4c0*/  LEA.HI.X.SX32 R5, R35, R58, 0x1, P3 ;  /* 0x0000003a23057211 */ /* 0x000fe200018f0eff */
[----:B------:R-:W-:Y:S01]  /*b4d0*/  IMAD R57, R57, 0x4, R7 ;  /* 0x0000000439397824 */ /* 0x000fe200078e0207 */
[----:B------:R-:W-:-:S03]  /*b4e0*/  LEA R6, P3, R7, R56, 0x1 ;  /* 0x0000003807067211 */ /* 0x000fc600078608ff */
[----:B------:R-:W-:Y:S01]  /*b4f0*/  @P6 STG.E.U16 desc[UR10][R4.64], R33 ;  /* 0x0000002104006986 */ /* 0x000fe2000c10150a */
[----:B------:R-:W-:Y:S02]  /*b500*/  LEA.HI.X.SX32 R7, R7, R58, 0x1, P3 ;  /* 0x0000003a07077211 */ /* 0x000fe400018f0eff */
[----:B---3--:R-:W-:Y:S01]  /*b510*/  PRMT R17, R23, 0x7632, R17 ;  /* 0x0000763217117816 */ /* 0x008fe20000000011 */
[----:B0-----:R-:W-:Y:S01]  /*b520*/  IMAD R21, R18, 0x4, R57 ;  /* 0x0000000412157824 */ /* 0x001fe200078e0239 */
[----:B------:R-:W-:-:S03]  /*b530*/  LEA R16, P6, R57, R56, 0x1 ;  /* 0x0000003839107211 */ /* 0x000fc600078c08ff */
[----:B------:R0:W-:Y:S01]  /*b540*/  @P5 STG.E.U16 desc[UR10][R6.64], R17 ;  /* 0x0000001106005986 */ /* 0x0001e2000c10150a */
[----:B------:R-:W-:Y:S02]  /*b550*/  LOP3.LUT R110, R3, 0x140, R201, 0xfe, !PT ;  /* 0x00000140036e7812 */ /* 0x000fe400078efec9 */
[----:B0-----:R-:W-:Y:S02]  /*b560*/  LEA.HI.X.SX32 R17, R57, R58, 0x1, P6 ;  /* 0x0000003a39117211 */ /* 0x001fe400030f0eff */
[----:B------:R-:W-:-:S04]  /*b570*/  LEA R18, P6, R21, R56, 0x1 ;  /* 0x0000003815127211 */ /* 0x000fc800078c08ff */
[----:B------:R-:W-:Y:S01]  /*b580*/  LEA.HI.X.SX32 R19, R21, R58, 0x1, P6 ;  /* 0x0000003a15137211 */ /* 0x000fe200030f0eff */
[----:B-1----:R-:W-:Y:S01]  /*b590*/  IMAD R21, R20, 0x4, R21 ;  /* 0x0000000414157824 */ /* 0x002fe200078e0215 */
[----:B------:R-:W-:Y:S01]  /*b5a0*/  ISETP.LT.AND P2, PT, R110, UR4, !P0 ;  /* 0x000000046e007c0c */ /* 0x000fe2000c741270 */
[----:B------:R-:W0:Y:S01]  /*b5b0*/  LDC R20, c[0x0][0x248] ;  /* 0x00009200ff147b82 */ /* 0x000e220000000800 */
[C---:B------:R-:W-:Y:S01]  /*b5c0*/  LOP3.LUT R111, R3.reuse, 0x144, R201, 0xfe, !PT ;  /* 0x00000144036f7812 */ /* 0x040fe200078efec9 */
[----:B----4-:R-:W-:Y:S01]  /*b5d0*/  IMAD R23, R22, 0x4, R21 ;  /* 0x0000000416177824 */ /* 0x010fe200078e0215 */
[----:B------:R-:W-:Y:S01]  /*b5e0*/  LOP3.LUT R107, R3, 0x148, R201, 0xfe, !PT ;  /* 0x00000148036b7812 */ /* 0x000fe200078efec9 */
[----:B------:R-:W-:Y:S01]  /*b5f0*/  ULDC UR4, c[0x0][0x22c] ;  /* 0x00008b0000047ab9 */ /* 0x000fe20000000800 */
[----:B------:R-:W-:Y:S01]  /*b600*/  ISETP.LT.AND P4, PT, R111, UR5, !P0 ;  /* 0x000000056f007c0c */ /* 0x000fe2000c781270 */
[----:B------:R-:W-:Y:S02]  /*b610*/  ULDC UR5, c[0x0][0x22c] ;  /* 0x00008b0000057ab9 */ /* 0x000fe40000000800 */
[----:B------:R-:W1:Y:S01]  /*b620*/  LDC R22, c[0x0][0x248] ;  /* 0x00009200ff167b82 */ /* 0x000e620000000800 */
[----:B------:R-:W-:-:S02]  /*b630*/  LEA R4, P6, R21, R56, 0x1 ;  /* 0x0000003815047211 */ /* 0x000fc400078c08ff */
[--C-:B------:R-:W-:Y:S01]  /*b640*/  LOP3.LUT R109, R3, 0x14c, R201.reuse, 0xfe, !PT ;  /* 0x0000014c036d7812 */ /* 0x100fe200078efec9 */
[----:B------:R3:W-:Y:S01]  /*b650*/  @P2 STG.E.U16 desc[UR10][R16.64], R8 ;  /* 0x0000000810002986 */ /* 0x0007e2000c10150a */
[----:B------:R-:W-:Y:S01]  /*b660*/  ISETP.LT.AND P3, PT, R107, UR4, !P0 ;  /* 0x000000046b007c0c */ /* 0x000fe2000c761270 */
[----:B------:R-:W-:Y:S01]  /*b670*/  ULDC UR4, c[0x0][0x22c] ;  /* 0x00008b0000047ab9 */ /* 0x000fe20000000800 */
[----:B------:R-:W-:Y:S02]  /*b680*/  LEA.HI.X.SX32 R5, R21, R58, 0x1, P6 ;  /* 0x0000003a15057211 */ /* 0x000fe400030f0eff */
[----:B------:R-:W-:Y:S02]  /*b690*/  LEA R6, P6, R23, R56, 0x1 ;  /* 0x0000003817067211 */ /* 0x000fe400078c08ff */
[----:B------:R-:W-:Y:S01]  /*b6a0*/  ISETP.LT.AND P5, PT, R109, UR4, !P0 ;  /* 0x000000046d007c0c */ /* 0x000fe2000c7a1270 */
[----:B------:R-:W-:Y:S01]  /*b6b0*/  ULDC UR4, c[0x0][0x22c] ;  /* 0x00008b0000047ab9 */ /* 0x000fe20000000800 */
[----:B------:R-:W-:-:S02]  /*b6c0*/  LOP3.LUT R104, R3, 0x150, R201, 0xfe, !PT ;  /* 0x0000015003687812 */ /* 0x000fc400078efec9 */
[----:B---3--:R-:W-:Y:S02]  /*b6d0*/  PRMT R17, R8, 0x7632, R17 ;  /* 0x0000763208117816 */ /* 0x008fe40000000011 */
[----:B------:R-:W3:Y:S01]  /*b6e0*/  LDC R8, c[0x0][0x248] ;  /* 0x00009200ff087b82 */ /* 0x000ee20000000800 */
[----:B------:R-:W-:Y:S01]  /*b6f0*/  LEA.HI.X.SX32 R7, R23, R58, 0x1, P6 ;  /* 0x0000003a17077211 */ /* 0x000fe200030f0eff */
[----:B--2---:R-:W-:Y:S01]  /*b700*/  IMAD R23, R32, 0x4, R23 ;  /* 0x0000000420177824 */ /* 0x004fe200078e0217 */
[----:B------:R2:W-:Y:S01]  /*b710*/  @P4 STG.E.U16 desc[UR10][R18.64], R12 ;  /* 0x0000000c12004986 */ /* 0x0005e2000c10150a */
[----:B------:R-:W-:Y:S02]  /*b720*/  PRMT R21, R12, 0x7632, R21 ;  /* 0x000076320c157816 */ /* 0x000fe40000000015 */
[----:B------:R-:W-:Y:S02]  /*b730*/  LOP3.LUT R93, R3, 0x154, R201, 0xfe, !PT ;  /* 0x00000154035d7812 */ /* 0x000fe400078efec9 */
[----:B------:R-:W-:Y:S01]  /*b740*/  ISETP.LT.AND P2, PT, R104, UR4, !P0 ;  /* 0x0000000468007c0c */ /* 0x000fe2000c741270 */
[----:B------:R-:W-:Y:S01]  /*b750*/  ULDC UR4, c[0x0][0x22c] ;  /* 0x00008b0000047ab9 */ /* 0x000fe20000000800 */
[----:B------:R-:W-:Y:S01]  /*b760*/  LEA R16, P6, R23, R56, 0x1 ;  /* 0x0000003817107211 */ /* 0x000fe200078c08ff */
[----:B--2---:R-:W2:Y:S01]  /*b770*/  LDC R12, c[0x0][0x248] ;  /* 0x00009200ff0c7b82 */ /* 0x004ea20000000800 */
[----:B0-----:R-:W-:Y:S01]  /*b780*/  IMAD R19, R20, 0x4, R23 ;  /* 0x0000000414137824 */ /* 0x001fe200078e0217 */
[----:B------:R-:W-:Y:S01]  /*b790*/  ISETP.LT.AND P4, PT, R93, UR4, !P0 ;  /* 0x000000045d007c0c */ /* 0x000fe2000c781270 */
[----:B------:R0:W-:Y:S01]  /*b7a0*/  @P3 STG.E.U16 desc[UR10][R4.64], R17 ;  /* 0x0000001104003986 */ /* 0x0001e2000c10150a */
[----:B------:R-:W-:Y:S01]  /*b7b0*/  LOP3.LUT R108, R3, 0x158, R201, 0xfe, !PT ;  /* 0x00000158036c7812 */ /* 0x000fe200078efec9 */
[----:B------:R-:W-:-:S03]  /*b7c0*/  ULDC UR4, c[0x0][0x22c] ;  /* 0x00008b0000047ab9 */ /* 0x000fc60000000800 */
[----:B------:R-:W4:Y:S01]  /*b7d0*/  LDC R18, c[0x0][0x248] ;  /* 0x00009200ff127b82 */ /* 0x000f220000000800 */
[----:B------:R1:W-:Y:S01]  /*b7e0*/  @P5 STG.E.U16 desc[UR10][R6.64], R21 ;  /* 0x0000001506005986 */ /* 0x0003e2000c10150a */
[----:B------:R-:W-:Y:S01]  /*b7f0*/  ISETP.LT.AND P3, PT, R108, UR4, !P0 ;  /* 0x000000046c007c0c */ /* 0x000fe2000c761270 */
[----:B------:R-:W-:Y:S01]  /*b800*/  ULDC UR4, c[0x0][0x22c] ;  /* 0x00008b0000047ab9 */ /* 0x000fe20000000800 */
[----:B0-----:R-:W-:-:S04]  /*b810*/  LEA.HI.X.SX32 R17, R23, R58, 0x1, P6 ;  /* 0x0000003a17117211 */ /* 0x001fc800030f0eff */
[----:B------:R-:W0:Y:S01]  /*b820*/  LDC R20, c[0x0][0x248] ;  /* 0x00009200ff147b82 */ /* 0x000e220000000800 */
[----:B------:R-:W-:Y:S01]  /*b830*/  LEA R4, P6, R19, R56, 0x1 ;  /* 0x0000003813047211 */ /* 0x000fe200078c08ff */
[----:B-1----:R-:W-:-:S03]  /*b840*/  IMAD R21, R22, 0x4, R19 ;  /* 0x0000000416157824 */ /* 0x002fc600078e0213 */
[----:B------:R-:W-:Y:S01]  /*b850*/  LEA.HI.X.SX32 R5, R19, R58, 0x1, P6 ;  /* 0x0000003a13057211 */ /* 0x000fe200030f0eff */
[----:B------:R1:W-:Y:S01]  /*b860*/  @P2 STG.E.U16 desc[UR10][R16.64], R9 ;  /* 0x0000000910002986 */ /* 0x0003e2000c10150a */
[----:B------:R-:W-:Y:S01]  /*b870*/  LOP3.LUT R101, R3, 0x15c, R201, 0xfe, !PT ;  /* 0x0000015c03657812 */ /* 0x000fe200078efec9 */
[----:B------:R-:W5:Y:S01]  /*b880*/  LDC R22, c[0x0][0x248] ;  /* 0x00009200ff167b82 */ /* 0x000f620000000800 */
[C---:B------:R-:W-:Y:S01]  /*b890*/  LEA R6, P6, R21.reuse, R56, 0x1 ;  /* 0x0000003815067211 */ /* 0x040fe200078c08ff */
[----:B------:R2:W-:Y:S03]  /*b8a0*/  @P4 STG.E.U16 desc[UR10][R4.64], R13 ;  /* 0x0000000d04004986 */ /* 0x0005e6000c10150a */
[----:B------:R-:W-:Y:S01]  /*b8b0*/  LEA.HI.X.SX32 R7, R21, R58, 0x1, P6 ;  /* 0x0000003a15077211 */ /* 0x000fe200030f0eff */
[----:B---3--:R-:W-:Y:S01]  /*b8c0*/  IMAD R21, R8, 0x4, R21 ;  /* 0x0000000408157824 */ /* 0x008fe200078e0215 */
[----:B------:R-:W-:Y:S01]  /*b8d0*/  LOP3.LUT R105, R3, 0x160, R201, 0xfe, !PT ;  /* 0x0000016003697812 */ /* 0x000fe200078efec9 */
[----:B-1----:R-:W1:Y:S01]  /*b8e0*/  LDC R16, c[0x0][0x248] ;  /* 0x00009200ff107b82 */ /* 0x002e620000000800 */
[----:B--2---:R-:W-:Y:S01]  /*b8f0*/  PRMT R5, R9, 0x7632, R5 ;  /* 0x0000763209057816 */ /* 0x004fe20000000005 */
[----:B------:R-:W-:Y:S01]  /*b900*/  IMAD R17, R12, 0x4, R21 ;  /* 0x000000040c117824 */ /* 0x000fe200078e0215 */
[----:B------:R-:W-:Y:S01]  /*b910*/  ISETP.LT.AND P5, PT, R101, UR4, !P0 ;  /* 0x0000000465007c0c */ /* 0x000fe2000c7a1270 */
[----:B------:R-:W-:Y:S01]  /*b920*/  ULDC UR4, c[0x0][0x22c] ;  /* 0x00008b0000047ab9 */ /* 0x000fe20000000800 */
[----:B------:R-:W-:Y:S01]  /*b930*/  LOP3.LUT R106, R3, 0x164, R201, 0xfe, !PT ;  /* 0x00000164036a7812 */ /* 0x000fe200078efec9 */
[----:B------:R2:W-:Y:S01]  /*b940*/  @P3 STG.E.U16 desc[UR10][R6.64], R5 ;  /* 0x0000000506003986 */ /* 0x0005e2000c10150a */
[----:B------:R-:W-:Y:S01]  /*b950*/  LEA R8, P3, R21, R56, 0x1 ;  /* 0x0000003815087211 */ /* 0x000fe200078608ff */
[----:B------:R-:W3:Y:S01]  /*b960*/  LDC R12, c[0x0][0x248] ;  /* 0x00009200ff0c7b82 */ /* 0x000ee20000000800 */
[----:B------:R-:W-:Y:S01]  /*b970*/  ISETP.LT.AND P2, PT, R105, UR4, !P0 ;  /* 0x0000000469007c0c */ /* 0x000fe2000c741270 */
[----:B------:R-:W-:Y:S01]  /*b980*/  ULDC UR4, c[0x0][0x22c] ;  /* 0x00008b0000047ab9 */ /* 0x000fe20000000800 */
[----:B------:R-:W-:-:S02]  /*b990*/  LEA.HI.X.SX32 R9, R21, R58, 0x1, P3 ;  /* 0x0000003a15097211 */ /* 0x000fc400018f0eff */
[----:B------:R-:W-:Y:S02]  /*b9a0*/  LEA R4, P3, R17, R56, 0x1 ;  /* 0x0000003811047211 */ /* 0x000fe400078608ff */
[----:B------:R-:W-:Y:S01]  /*b9b0*/  ISETP.LT.AND P4, PT, R106, UR4, !P0 ;  /* 0x000000046a007c0c */ /* 0x000fe2000c781270 */
[----:B------:R-:W-:Y:S01]  /*b9c0*/  ULDC UR4, c[0x0][0x22c] ;  /* 0x00008b0000047ab9 */ /* 0x000fe20000000800 */
[----:B--2---:R-:W-:Y:S01]  /*b9d0*/  PRMT R7, R13, 0x7632, R7 ;  /* 0x000076320d077816 */ /* 0x004fe20000000007 */
[----:B----4-:R-:W-:Y:S01]  /*b9e0*/  IMAD R13, R18, 0x4, R17 ;  /* 0x00000004120d7824 */ /* 0x010fe200078e0211 */
[----:B------:R-:W-:Y:S01]  /*b9f0*/  LEA.HI.X.SX32 R5, R17, R58, 0x1, P3 ;  /* 0x0000003a11057211 */ /* 0x000fe200018f0eff */
[----:B------:R-:W2:Y:S03]  /*ba00*/  LDC R18, c[0x0][0x248] ;  /* 0x00009200ff127b82 */ /* 0x000ea60000000800 */
[----:B------:R-:W-:Y:S01]  /*ba10*/  LEA R6, P3, R13, R56, 0x1 ;  /* 0x000000380d067211 */ /* 0x000fe200078608ff */
[----:B------:R4:W-:Y:S01]  /*ba20*/  @P5 STG.E.U16 desc[UR10][R8.64], R7 ;  /* 0x0000000708005986 */ /* 0x0009e2000c10150a */
[----:B------:R-:W-:-:S03]  /*ba30*/  LOP3.LUT R95, R3, 0x168, R201, 0xfe, !PT ;  /* 0x00000168035f7812 */ /* 0x000fc600078efec9 */
[----:B------:R3:W-:Y:S01]  /*ba40*/  @P2 STG.E.U16 desc[UR10][R4.64], R10 ;  /* 0x0000000a04002986 */ /* 0x0007e2000c10150a */
[----:B------:R-:W-:Y:S01]  /*ba50*/  ISETP.LT.AND P6, PT, R95, UR4, !P0 ;  /* 0x000000045f007c0c */ /* 0x000fe2000c7c1270 */
[----:B------:R-:W-:Y:S01]  /*ba60*/  ULDC UR4, c[0x0][0x22c] ;  /* 0x00008b0000047ab9 */ /* 0x000fe20000000800 */
[----:B----4-:R-:W-:Y:S01]  /*ba70*/  LEA.HI.X.SX32 R7, R13, R58, 0x1, P3 ;  /* 0x0000003a0d077211 */ /* 0x010fe200018f0eff */
[----:B-1----:R-:W-:Y:S02]  /*ba80*/  IMAD R13, R16, 0x4, R13 ;  /* 0x00000004100d7824 */ /* 0x002fe400078e020d */
[----:B------:R-:W1:Y:S02]  /*ba90*/  LDC R16, c[0x0][0x248] ;  /* 0x00009200ff107b82 */ /* 0x000e640000000800 */
[----:B------:R4:W-:Y:S01]  /*baa0*/  @P4 STG.E.U16 desc[UR10][R6.64], R14 ;  /* 0x0000000e06004986 */ /* 0x0009e2000c10150a */
[----:B------:R-:W-:Y:S01]  /*bab0*/  LEA R8, P4, R13, R56, 0x1 ;  /* 0x000000380d087211 */ /* 0x000fe200078808ff */
[----:B---3--:R-:W-:Y:S01]  /*bac0*/  IMAD R5, R12, 0x4, R13 ;  /* 0x000000040c057824 */ /* 0x008fe200078e020d */
[----:B----4-:R-:W-:-:S03]  /*bad0*/  PRMT R7, R10, 0x7632, R7 ;  /* 0x000076320a077816 */ /* 0x010fc60000000007 */
[----:B------:R-:W3:Y:S01]  /*bae0*/  LDC R10, c[0x0][0x248] ;  /* 0x00009200ff0a7b82 */ /* 0x000ee20000000800 */
[----:B------:R-:W-:Y:S01]  /*baf0*/  LEA.HI.X.SX32 R9, R13, R58, 0x1, P4 ;  /* 0x0000003a0d097211 */ /* 0x000fe200020f0eff */
[----:B0-----:R-:W-:Y:S01]  /*bb00*/  IMAD R13, R20, 0x4, R5 ;  /* 0x00000004140d7824 */ /* 0x001fe200078e0205 */
[----:B------:R-:W-:Y:S02]  /*bb10*/  LOP3.LUT R103, R3, 0x16c, R201, 0xfe, !PT ;  /* 0x0000016c03677812 */ /* 0x000fe400078efec9 */
[----:B------:R-:W-:Y:S01]  /*bb20*/  PRMT R19, R14, 0x7632, R19 ;  /* 0x000076320e137816 */ /* 0x000fe20000000013 */
[----:B------:R0:W-:Y:S01]  /*bb30*/  @P6 STG.E.U16 desc[UR10][R8.64], R7 ;  /* 0x0000000708006986 */ /* 0x0001e2000c10150a */
[----:B------:R-:W-:Y:S01]  /*bb40*/  LEA R6, P6, R13, R56, 0x1 ;  /* 0x000000380d067211 */ /* 0x000fe200078c08ff */
[----:B--2---:R-:W-:Y:S01]  /*bb50*/  IMAD R17, R18, 0x4, R13 ;  /* 0x0000000412117824 */ /* 0x004fe200078e020d */
[----:B------:R-:W-:Y:S01]  /*bb60*/  ISETP.LT.AND P5, PT, R103, UR4, !P0 ;  /* 0x0000000467007c0c */ /* 0x000fe2000c7a1270 */
[----:B------:R-:W2:Y:S01]  /*bb70*/  LDC R14, c[0x0][0x248] ;  /* 0x00009200ff0e7b82 */ /* 0x000ea20000000800 */
[C-C-:B------:R-:W-:Y:S01]  /*bb80*/  LOP3.LUT R99, R3.reuse, 0x170, R201.reuse, 0xfe, !PT ;  /* 0x0000017003637812 */ /* 0x140fe200078efec9 */
[----:B------:R-:W-:Y:S01]  /*bb90*/  ULDC UR4, c[0x0][0x22c] ;  /* 0x00008b0000047ab9 */ /* 0x000fe20000000800 */
[----:B------:R-:W-:-:S02]  /*bba0*/  LOP3.LUT R102, R3, 0x174, R201, 0xfe, !PT ;  /* 0x0000017403667812 */ /* 0x000fc400078efec9 */
[----:B------:R-:W-:Y:S02]  /*bbb0*/  LEA R4, P4, R5, R56, 0x1 ;  /* 0x0000003805047211 */ /* 0x000fe400078808ff */
[----:B0-----:R-:W-:Y:S01]  /*bbc0*/  LEA.HI.X.SX32 R7, R13, R58, 0x1, P6 ;  /* 0x0000003a0d077211 */ /* 0x001fe200030f0eff */
[----:B------:R-:W0:Y:S01]  /*bbd0*/  LDC R18, c[0x0][0x248] ;  /* 0x00009200ff127b82 */ /* 0x000e220000000800 */
[----:B------:R-:W-:Y:S02]  /*bbe0*/  LEA R12, P6, R17, R56, 0x1 ;  /* 0x00000038110c7211 */ /* 0x000fe400078c08ff */
[----:B------:R-:W-:Y:S01]  /*bbf0*/  ISETP.LT.AND P2, PT, R99, UR4, !P0 ;  /* 0x0000000463007c0c */ /* 0x000fe2000c741270 */
[----:B------:R-:W-:Y:S01]  /*bc00*/  ULDC UR4, c[0x0][0x22c] ;  /* 0x00008b0000047ab9 */ /* 0x000fe20000000800 */
[----:B------:R-:W-:Y:S01]  /*bc10*/  ISETP.LT.AND P3, PT, R102, UR5, !P0 ;  /* 0x0000000566007c0c */ /* 0x000fe2000c761270 */
[----:B------:R-:W-:Y:S01]  /*bc20*/  ULDC UR5, c[0x0][0x22c] ;  /* 0x00008b0000057ab9 */ /* 0x000fe20000000800 */
[-C--:B------:R-:W-:Y:S01]  /*bc30*/  LEA.HI.X.SX32 R5, R5, R58.reuse, 0x1, P4 ;  /* 0x0000003a05057211 */ /* 0x080fe200020f0eff */
[----:B------:R-:W4:Y:S01]  /*bc40*/  LDC R20, c[0x0][0x248] ;  /* 0x00009200ff147b82 */ /* 0x000f220000000800 */
[----:B------:R-:W-:Y:S01]  /*bc50*/  LEA.HI.X.SX32 R13, R17, R58, 0x1, P6 ;  /* 0x0000003a110d7211 */ /* 0x000fe200030f0eff */
[----:B---3--:R-:W-:-:S02]  /*bc60*/  IMAD R17, R10, 0x4, R17 ;  /* 0x000000040a117824 */ /* 0x008fc400078e0211 */
[----:B------:R3:W-:Y:S04]  /*bc70*/  @P5 STG.E.U16 desc[UR10][R4.64], R19 ;  /* 0x0000001304005986 */ /* 0x0007e8000c10150a */
[----:B------:R-:W5:Y:S01]  /*bc80*/  LDC R10, c[0x0][0x248] ;  /* 0x00009200ff0a7b82 */ /* 0x000f620000000800 */
[----:B-1----:R-:W-:Y:S01]  /*bc90*/  IMAD R9, R16, 0x4, R17 ;  /* 0x0000000410097824 */ /* 0x002fe200078e0211 */
[----:B------:R-:W-:Y:S01]  /*bca0*/  LOP3.LUT R100, R3, 0x178, R201, 0xfe, !PT ;  /* 0x0000017803647812 */ /* 0x000fe200078efec9 */
[----:B------:R1:W-:Y:S01]  /*bcb0*/  @P2 STG.E.U16 desc[UR10][R6.64], R11 ;  /* 0x0000000b06002986 */ /* 0x0003e2000c10150a */
[----:B---3--:R-:W-:-:S03]  /*bcc0*/  LEA R4, P6, R17, R56, 0x1 ;  /* 0x0000003811047211 */ /* 0x008fc600078c08ff */
[----:B------:R3:W-:Y:S01]  /*bcd0*/  @P3 STG.E.U16 desc[UR10][R12.64], R15 ;  /* 0x0000000f0c003986 */ /* 0x0007e2000c10150a */
[----:B------:R-:W-:Y:S01]  /*bce0*/  ISETP.LT.AND P4, PT, R100, UR4, !P0 ;  /* 0x0000000464007c0c */ /* 0x000fe2000c781270 */
[----:B------:R-:W-:Y:S01]  /*bcf0*/  ULDC UR4, c[0x0][0x22c] ;  /* 0x00008b0000047ab9 */ /* 0x000fe20000000800 */
[----:B------:R-:W-:Y:S02]  /*bd00*/  LEA.HI.X.SX32 R5, R17, R58, 0x1, P6 ;  /* 0x0000003a11057211 */ /* 0x000fe400030f0eff */
[----:B-1----:R-:W-:Y:S02]  /*bd10*/  LEA R6, P6, R9, R56, 0x1 ;  /* 0x0000003809067211 */ /* 0x002fe400078c08ff */
[----:B------:R-:W-:Y:S01]  /*bd20*/  LOP3.LUT R98, R3, 0x17c, R201, 0xfe, !PT ;  /* 0x0000017c03627812 */ /* 0x000fe200078efec9 */
[----:B---3--:R-:W1:Y:S01]  /*bd30*/  LDC R12, c[0x0][0x248] ;  /* 0x00009200ff0c7b82 */ /* 0x008e620000000800 */
[----:B------:R-:W-:Y:S01]  /*bd40*/  LEA.HI.X.SX32 R7, R9, R58, 0x1, P6 ;  /* 0x0000003a09077211 */ /* 0x000fe200030f0eff */
[----:B--2---:R-:W-:Y:S01]  /*bd50*/  IMAD R9, R14, 0x4, R9 ;  /* 0x000000040e097824 */ /* 0x004fe200078e0209 */
[----:B------:R-:W-:Y:S01]  /*bd60*/  ISETP.LT.AND P5, PT, R98, UR4, !P0 ;  /* 0x0000000462007c0c */ /* 0x000fe2000c7a1270 */
[----:B------:R-:W-:Y:S01]  /*bd70*/  ULDC UR4, c[0x0][0x22c] ;  /* 0x00008b0000047ab9 */ /* 0x000fe20000000800 */
[----:B------:R-:W-:-:S03]  /*bd80*/  PRMT R13, R11, 0x7632, R13 ;  /* 0x000076320b0d7816 */ /* 0x000fc6000000000d */
[----:B------:R-:W2:Y:S01]  /*bd90*/  LDC R14, c[0x0][0x248] ;  /* 0x00009200ff0e7b82 */ /* 0x000ea20000000800 */
[----:B0-----:R-:W-:Y:S01]  /*bda0*/  IMAD R11, R18, 0x4, R9 ;  /* 0x00000004120b7824 */ /* 0x001fe200078e0209 */
[--C-:B------:R-:W-:Y:S01]  /*bdb0*/  LOP3.LUT R90, R3, 0x180, R201.reuse, 0xfe, !PT ;  /* 0x00000180035a7812 */ /* 0x100fe200078efec9 */
[----:B------:R0:W-:Y:S01]  /*bdc0*/  @P4 STG.E.U16 desc[UR10][R4.64], R13 ;  /* 0x0000000d04004986 */ /* 0x0001e2000c10150a */
[----:B------:R-:W-:Y:S02]  /*bdd0*/  PRMT R16, R15, 0x7632, R16 ;  /* 0x000076320f107816 */ /* 0x000fe40000000010 */
[C-C-:B------:R-:W-:Y:S02]  /*bde0*/  LOP3.LUT R96, R3.reuse, 0x184, R201.reuse, 0xfe, !PT ;  /* 0x0000018403607812 */ /* 0x140fe400078efec9 */
[----:B------:R-:W-:Y:S01]  /*bdf0*/  ISETP.LT.AND P2, PT, R90, UR4, !P0 ;  /* 0x000000045a007c0c */ /* 0x000fe2000c741270 */
[----:B------:R-:W-:Y:S01]  /*be00*/  ULDC UR4, c[0x0][0x22c] ;  /* 0x00008b0000047ab9 */ /* 0x000fe20000000800 */
[----:B------:R3:W-:Y:S01]  /*be10*/  @P5 STG.E.U16 desc[UR10][R6.64], R16 ;  /* 0x0000001006005986 */ /* 0x0007e2000c10150a */
[----:B------:R-:W-:Y:S01]  /*be20*/  ISETP.LT.AND P3, PT, R96, UR4, !P0 ;  /* 0x0000000460007c0c */ /* 0x000fe2000c761270 */
[----:B------:R-:W-:Y:S01]  /*be30*/  ULDC UR4, c[0x0][0x22c] ;  /* 0x00008b0000047ab9 */ /* 0x000fe20000000800 */
[----:B------:R-:W-:Y:S01]  /*be40*/  LOP3.LUT R97, R3, 0x188, R201, 0xfe, !PT ;  /* 0x0000018803617812 */ /* 0x000fe200078efec9 */
[----:B------:R-:W4:Y:S01]  /*be50*/  LDC R18, c[0x0][0x248] ;  /* 0x00009200ff127b82 */ /* 0x000f220000000800 */
[-C--:B0-----:R-:W-:Y:S01]  /*be60*/  LEA R4, P6, R11, R56.reuse, 0x1 ;  /* 0x000000380b047211 */ /* 0x081fe200078c08ff */
[----:B-----5:R-:W-:Y:S01]  /*be70*/  IMAD R13, R10, 0x4, R11 ;  /* 0x000000040a0d7824 */ /* 0x020fe200078e020b */
[----:B------:R-:W-:-:S02]  /*be80*/  LEA R8, P5, R9, R56, 0x1 ;  /* 0x0000003809087211 */ /* 0x000fc400078a08ff */
[----:B------:R-:W-:-:S03]  /*be90*/  LEA.HI.X.SX32 R5, R11, R58, 0x1, P6 ;  /* 0x0000003a0b057211 */ /* 0x000fc600030f0eff */
[----:B------:R-:W0:Y:S01]  /*bea0*/  LDC R10, c[0x0][0x248] ;  /* 0x00009200ff0a7b82 */ /* 0x000e220000000800 */
[----:B---3--:R-:W-:Y:S02]  /*beb0*/  LEA R6, P6, R13, R56, 0x1 ;  /* 0x000000380d067211 */ /* 0x008fe400078c08ff */
[-C--:B------:R-:W-:Y:S02]  /*bec0*/  LEA.HI.X.SX32 R9, R9, R58.reuse, 0x1, P5 ;  /* 0x0000003a09097211 */ /* 0x080fe400028f0eff */
[----:B------:R-:W-:-:S03]  /*bed0*/  LEA.HI.X.SX32 R7, R13, R58, 0x1, P6 ;  /* 0x0000003a0d077211 */ /* 0x000fc600030f0eff */
[----:B------:R-:W3:Y:S01]  /*bee0*/  LDC R16, c[0x0][0x248] ;  /* 0x00009200ff107b82 */ /* 0x000ee20000000800 */
[----:B------:R-:W-:Y:S01]  /*bef0*/  ISETP.LT.AND P4, PT, R97, UR4, !P0 ;  /* 0x0000000461007c0c */ /* 0x000fe2000c781270 */
[----:B-1----:R-:W-:Y:S01]  /*bf00*/  IMAD R13, R12, 0x4, R13 ;  /* 0x000000040c0d7824 */ /* 0x002fe200078e020d */
[----:B------:R1:W-:Y:S01]  /*bf10*/  @P2 STG.E.U16 desc[UR10][R8.64], R24 ;  /* 0x0000001808002986 */ /* 0x0003e2000c10150a */
[----:B------:R-:W-:Y:S01]  /*bf20*/  LOP3.LUT R87, R3, 0x18c, R201, 0xfe, !PT ;  /* 0x0000018c03577812 */ /* 0x000fe200078efec9 */
[----:B------:R-:W-:Y:S01]  /*bf30*/  ULDC UR4, c[0x0][0x22c] ;  /* 0x00008b0000047ab9 */ /* 0x000fe20000000800 */
[----:B--2---:R-:W-:Y:S01]  /*bf40*/  IMAD R11, R14, 0x4, R13 ;  /* 0x000000040e0b7824 */ /* 0x004fe200078e020d */
[----:B------:R2:W-:Y:S01]  /*bf50*/  @P3 STG.E.U16 desc[UR10][R4.64], R28 ;  /* 0x0000001c04003986 */ /* 0x0005e2000c10150a */
[----:B------:R-:W5:Y:S01]  /*bf60*/  LDC R12, c[0x0][0x248] ;  /* 0x00009200ff0c7b82 */ /* 0x000f620000000800 */
[----:B------:R-:W-:Y:S01]  /*bf70*/  ISETP.LT.AND P5, PT, R87, UR4, !P0 ;  /* 0x0000000457007c0c */ /* 0x000fe2000c7a1270 */
[----:B------:R-:W-:Y:S01]  /*bf80*/  ULDC UR4, c[0x0][0x22c] ;  /* 0x00008b0000047ab9 */ /* 0x000fe20000000800 */
[----:B-1----:R-:W-:-:S05]  /*bf90*/  LEA R8, P6, R13, R56, 0x1 ;  /* 0x000000380d087211 */ /* 0x002fca00078c08ff */
[----:B------:R-:W1:Y:S01]  /*bfa0*/  LDC R14, c[0x0][0x248] ;  /* 0x00009200ff0e7b82 */ /* 0x000e620000000800 */
[----:B--2---:R-:W-:Y:S02]  /*bfb0*/  PRMT R5, R24, 0x7632, R5 ;  /* 0x0000763218057816 */ /* 0x004fe40000000005 */
[----:B------:R-:W-:Y:S02]  /*bfc0*/  LEA.HI.X.SX32 R9, R13, R58, 0x1, P6 ;  /* 0x0000003a0d097211 */ /* 0x000fe400030f0eff */
[----:B------:R-:W-:Y:S01]  /*bfd0*/  LEA R4, P6, R11, R56, 0x1 ;  /* 0x000000380b047211 */ /* 0x000fe200078c08ff */
[----:B------:R2:W-:Y:S01]  /*bfe0*/  @P4 STG.E.U16 desc[UR10][R6.64], R5 ;  /* 0x0000000506004986 */ /* 0x0005e2000c10150a */
[C-C-:B------:R-:W-:Y:S02]  /*bff0*/  LOP3.LUT R94, R3.reuse, 0x190, R201.reuse, 0xfe, !PT ;  /* 0x00000190035e7812 */ /* 0x140fe400078efec9 */
[----:B------:R-:W-:Y:S02]  /*c000*/  LOP3.LUT R92, R3, 0x194, R201, 0xfe, !PT ;  /* 0x00000194035c7812 */ /* 0x000fe400078efec9 */
[----:B------:R-:W-:Y:S01]  /*c010*/  ISETP.LT.AND P2, PT, R94, UR4, !P0 ;  /* 0x000000045e007c0c */ /* 0x000fe2000c741270 */
[----:B------:R-:W-:Y:S01]  /*c020*/  ULDC UR4, c[0x0][0x22c] ;  /* 0x00008b0000047ab9 */ /* 0x000fe20000000800 */
[----:B------:R-:W-:-:S02]  /*c030*/  PRMT R28, R28, 0x7632, R28 ;  /* 0x000076321c1c7816 */ /* 0x000fc4000000001c */
[----:B--2---:R-:W-:Y:S01]  /*c040*/  LEA.HI.X.SX32 R5, R11, R58, 0x1, P6 ;  /* 0x0000003a0b057211 */ /* 0x004fe200030f0eff */
[----:B0-----:R-:W-:Y:S02]  /*c050*/  IMAD R11, R10, 0x4, R11 ;  /* 0x000000040a0b7824 */ /* 0x001fe400078e020b */
[----:B------:R-:W0:Y:S01]  /*c060*/  LDC R10, c[0x0][0x248] ;  /* 0x00009200ff0a7b82 */ /* 0x000e220000000800 */
[----:B------:R-:W-:Y:S01]  /*c070*/  LOP3.LUT R83, R3, 0x198, R201, 0xfe, !PT ;  /* 0x0000019803537812 */ /* 0x000fe200078efec9 */
[----:B---3--:R-:W-:Y:S01]  /*c080*/  IMAD R13, R16, 0x4, R11 ;  /* 0x00000004100d7824 */ /* 0x008fe200078e020b */
[C---:B------:R-:W-:Y:S02]  /*c090*/  LEA R6, P6, R11.reuse, R56, 0x1 ;  /* 0x000000380b067211 */ /* 0x040fe400078c08ff */
[----:B------:R-:W-:Y:S01]  /*c0a0*/  ISETP.LT.AND P3, PT, R92, UR4, !P0 ;  /* 0x000000045c007c0c */ /* 0x000fe2000c761270 */
[----:B------:R-:W-:Y:S02]  /*c0b0*/  ULDC UR4, c[0x0][0x22c] ;  /* 0x00008b0000047ab9 */ /* 0x000fe40000000800 */
[----:B------:R-:W2:Y:S01]  /*c0c0*/  LDC R16, c[0x0][0x248] ;  /* 0x00009200ff107b82 */ /* 0x000ea20000000800 */
[----:B------:R3:W-:Y:S01]  /*c0d0*/  @P5 STG.E.U16 desc[UR10][R8.64], R28 ;  /* 0x0000001c08005986 */ /* 0x0007e2000c10150a */
[----:B------:R-:W-:-:S02]  /*c0e0*/  LEA.HI.X.SX32 R7, R11, R58, 0x1, P6 ;  /* 0x0000003a0b077211 */ /* 0x000fc400030f0eff */
[----:B------:R-:W-:Y:S01]  /*c0f0*/  ISETP.LT.AND P4, PT, R83, UR4, !P0 ;  /* 0x0000000453007c0c */ /* 0x000fe2000c781270 */
[----:B------:R4:W-:Y:S01]  /*c100*/  @P2 STG.E.U16 desc[UR10][R4.64], R25 ;  /* 0x0000001904002986 */ /* 0x0009e2000c10150a */
[----:B------:R-:W-:Y:S01]  /*c110*/  LOP3.LUT R91, R3, 0x19c, R201, 0xfe, !PT ;  /* 0x0000019c035b7812 */ /* 0x000fe200078efec9 */
[----:B------:R-:W-:Y:S01]  /*c120*/  ULDC UR4, c[0x0][0x22c] ;  /* 0x00008b0000047ab9 */ /* 0x000fe20000000800 */
[----:B---3--:R-:W-:-:S04]  /*c130*/  LEA R8, P6, R13, R56, 0x1 ;  /* 0x000000380d087211 */ /* 0x008fc800078c08ff */
[----:B------:R-:W-:Y:S01]  /*c140*/  LEA.HI.X.SX32 R9, R13, R58, 0x1, P6 ;  /* 0x0000003a0d097211 */ /* 0x000fe200030f0eff */
[----:B-----5:R-:W-:Y:S01]  /*c150*/  IMAD R13, R12, 0x4, R13 ;  /* 0x000000040c0d7824 */ /* 0x020fe200078e020d */
[----:B----4-:R-:W-:Y:S01]  /*c160*/  PRMT R5, R25, 0x7632, R5 ;  /* 0x0000763219057816 */ /* 0x010fe20000000005 */
[----:B------:R-:W3:Y:S02]  /*c170*/  LDC R12, c[0x0][0x248] ;  /* 0x00009200ff0c7b82 */ /* 0x000ee40000000800 */
[----:B-1----:R-:W-:Y:S01]  /*c180*/  IMAD R11, R14, 0x4, R13 ;  /* 0x000000040e0b7824 */ /* 0x002fe200078e020d */
[----:B------:R-:W-:Y:S01]  /*c190*/  LEA R4, P6, R13, R56, 0x1 ;  /* 0x000000380d047211 */ /* 0x000fe200078c08ff */
[----:B------:R-:W-:Y:S04]  /*c1a0*/  @P3 STG.E.U16 desc[UR10][R6.64], R29 ;  /* 0x0000001d06003986 */ /* 0x000fe8000c10150a */
[----:B------:R1:W-:Y:S01]  /*c1b0*/  @P4 STG.E.U16 desc[UR10][R8.64], R5 ;  /* 0x0000000508004986 */ /* 0x0003e2000c10150a */
[----:B------:R-:W4:Y:S01]  /*c1c0*/  LDC R14, c[0x0][0x248] ;  /* 0x00009200ff0e7b82 */ /* 0x000f220000000800 */
[----:B------:R-:W-:Y:S01]  /*c1d0*/  ISETP.LT.AND P5, PT, R91, UR4, !P0 ;  /* 0x000000045b007c0c */ /* 0x000fe2000c7a1270 */
[----:B------:R-:W-:Y:S01]  /*c1e0*/  ULDC UR4, c[0x0][0x22c] ;  /* 0x00008b0000047ab9 */ /* 0x000fe20000000800 */
[----:B------:R-:W-:-:S02]  /*c1f0*/  LOP3.LUT R86, R3, 0x1a0, R201, 0xfe, !PT ;  /* 0x000001a003567812 */ /* 0x000fc400078efec9 */
[----:B-1----:R-:W-:Y:S01]  /*c200*/  LEA.HI.X.SX32 R5, R13, R58, 0x1, P6 ;  /* 0x0000003a0d057211 */ /* 0x002fe200030f0eff */
[----:B0-----:R-:W-:Y:S01]  /*c210*/  IMAD R9, R10, 0x4, R11 ;  /* 0x000000040a097824 */ /* 0x001fe200078e020b */
[----:B------:R-:W-:-:S04]  /*c220*/  LEA R6, P6, R11, R56, 0x1 ;  /* 0x000000380b067211 */ /* 0x000fc800078c08ff */
[----:B------:R-:W-:Y:S01]  /*c230*/  LEA.HI.X.SX32 R7, R11, R58, 0x1, P6 ;  /* 0x0000003a0b077211 */ /* 0x000fe200030f0eff */
[----:B--2---:R-:W-:Y:S02]  /*c240*/  IMAD R11, R16, 0x4, R9 ;  /* 0x00000004100b7824 */ /* 0x004fe400078e0209 */
[----:B------:R-:W0:Y:S01]  /*c250*/  LDC R16, c[0x0][0x248] ;  /* 0x00009200ff107b82 */ /* 0x000e220000000800 */
[----:B------:R-:W-:Y:S01]  /*c260*/  ISETP.LT.AND P2, PT, R86, UR4, !P0 ;  /* 0x0000000456007c0c */ /* 0x000fe2000c741270 */
[----:B------:R-:W-:Y:S01]  /*c270*/  ULDC UR4, c[0x0][0x22c] ;  /* 0x00008b0000047ab9 */ /* 0x000fe20000000800 */
[----:B------:R-:W-:Y:S02]  /*c280*/  PRMT R15, R29, 0x7632, R15 ;  /* 0x000076321d0f7816 */ /* 0x000fe4000000000f */
[----:B------:R-:W-:Y:S02]  /*c290*/  LEA R8, P6, R9, R56, 0x1 ;  /* 0x0000003809087211 */ /* 0x000fe400078c08ff */
[----:B------:R-:W-:Y:S01]  /*c2a0*/  LOP3.LUT R89, R3, 0x1a4, R201, 0xfe, !PT ;  /* 0x000001a403597812 */ /* 0x000fe200078efec9 */
[----:B------:R3:W-:Y:S01]  /*c2b0*/  @P5 STG.E.U16 desc[UR10][R4.64], R15 ;  /* 0x0000000f04005986 */ /* 0x0007e2000c10150a */
[----:B------:R-:W-:-:S02]  /*c2c0*/  LEA.HI.X.SX32 R9, R9, R58, 0x1, P6 ;  /* 0x0000003a09097211 */ /* 0x000fc400030f0eff */
[----:B------:R-:W-:Y:S02]  /*c2d0*/  LEA R10, P6, R11, R56, 0x1 ;  /* 0x000000380b0a7211 */ /* 0x000fe400078c08ff */
[----:B------:R-:W-:Y:S02]  /*c2e0*/  LOP3.LUT R82, R3, 0x1a8, R201, 0xfe, !PT ;  /* 0x000001a803527812 */ /* 0x000fe400078efec9 */
[----:B------:R-:W-:Y:S01]  /*c2f0*/  ISETP.LT.AND P3, PT, R89, UR4, !P0 ;  /* 0x0000000459007c0c */ /* 0x000fe2000c761270 */
[----:B------:R-:W-:Y:S01]  /*c300*/  ULDC UR4, c[0x0][0x22c] ;  /* 0x00008b0000047ab9 */ /* 0x000fe20000000800 */
[----:B---3--:R-:W-:Y:S01]  /*c310*/  IMAD R5, R12, 0x4, R11 ;  /* 0x000000040c057824 */ /* 0x008fe200078e020b */
[----:B------:R-:W-:Y:S01]  /*c320*/  LOP3.LUT R88, R3, 0x1ac, R201, 0xfe, !PT ;  /* 0x000001ac03587812 */ /* 0x000fe200078efec9 */
[----:B------:R4:W-:Y:S01]  /*c330*/  @P2 STG.E.U16 desc[UR10][R6.64], R26 ;  /* 0x0000001a06002986 */ /* 0x0009e2000c10150a */
[----:B------:R-:W-:Y:S02]  /*c340*/  LEA.HI.X.SX32 R11, R11, R58, 0x1, P6 ;  /* 0x0000003a0b0b7211 */ /* 0x000fe400030f0eff */
[----:B------:R-:W-:Y:S01]  /*c350*/  ISETP.LT.AND P4, PT, R82, UR4, !P0 ;  /* 0x0000000452007c0c */ /* 0x000fe2000c781270 */
[----:B------:R-:W-:Y:S01]  /*c360*/  ULDC UR4, c[0x0][0x22c] ;  /* 0x00008b0000047ab9 */ /* 0x000fe20000000800 */
[----:B------:R-:W-:-:S02]  /*c370*/  LEA R12, P6, R5, R56, 0x1 ;  /* 0x00000038050c7211 */ /* 0x000fc400078c08ff */
[----:B------:R-:W-:Y:S01]  /*c380*/  ISETP.LT.AND P5, PT, R88, UR4, !P0 ;  /* 0x0000000458007c0c */ /* 0x000fe2000c7a1270 */
[----:B----4-:R-:W-:Y:S01]  /*c390*/  IMAD R7, R14, 0x4, R5 ;  /* 0x000000040e077824 */ /* 0x010fe200078e0205 */
[----:B------:R-:W-:Y:S01]  /*c3a0*/  LEA.HI.X.SX32 R13, R5, R58, 0x1, P6 ;  /* 0x0000003a050d7211 */ /* 0x000fe200030f0eff */
[----:B------:R1:W-:Y:S01]  /*c3b0*/  @P3 STG.E.U16 desc[UR10][R8.64], R30 ;  /* 0x0000001e08003986 */ /* 0x0003e2000c10150a */
[----:B------:R-:W-:Y:S01]  /*c3c0*/  PRMT R26, R26, 0x7632, R26 ;  /* 0x000076321a1a7816 */ /* 0x000fe2000000001a */
[----:B0-----:R-:W-:Y:S01]  /*c3d0*/  IMAD R19, R16, 0x4, R7 ;  /* 0x0000000410137824 */ /* 0x001fe200078e0207 */
[----:B------:R-:W-:Y:S01]  /*c3e0*/  LEA R14, P6, R7, R56, 0x1 ;  /* 0x00000038070e7211 */ /* 0x000fe200078c08ff */
[----:B------:R-:W-:-:S03]  /*c3f0*/  ULDC UR4, c[0x0][0x22c] ;  /* 0x00008b0000047ab9 */ /* 0x000fc60000000800 */
[----:B------:R-:W-:Y:S02]  /*c400*/  LEA.HI.X.SX32 R15, R7, R58, 0x1, P6 ;  /* 0x0000003a070f7211 */ /* 0x000fe400030f0eff */
[----:B------:R-:W-:Y:S02]  /*c410*/  LEA R16, P6, R19, R56, 0x1 ;  /* 0x0000003813107211 */ /* 0x000fe400078c08ff */
[----:B-1----:R-:W-:Y:S02]  /*c420*/  PRMT R9, R30, 0x7632, R9 ;  /* 0x000076321e097816 */ /* 0x002fe40000000009 */
[----:B------:R-:W-:Y:S01]  /*c430*/  LOP3.LUT R85, R3, 0x1b0, R201, 0xfe, !PT ;  /* 0x000001b003557812 */ /* 0x000fe200078efec9 */
[----:B------:R-:W-:Y:S01]  /*c440*/  @P4 STG.E.U16 desc[UR10][R10.64], R26 ;  /* 0x0000001a0a004986 */ /* 0x000fe2000c10150a */
[----:B------:R-:W-:Y:S01]  /*c450*/  LEA.HI.X.SX32 R17, R19, R58, 0x1, P6 ;  /* 0x0000003a13117211 */ /* 0x000fe200030f0eff */
[----:B------:R-:W-:Y:S01]  /*c460*/  IMAD R19, R18, 0x4, R19 ;  /* 0x0000000412137824 */ /* 0x000fe200078e0213 */
[----:B------:R-:W-:Y:S01]  /*c470*/  ISETP.LT.AND P2, PT, R85, UR4, !P0 ;  /* 0x0000000455007c0c */ /* 0x000fe2000c741270 */
[----:B------:R-:W-:Y:S01]  /*c480*/  @P5 STG.E.U16 desc[UR10][R12.64], R9 ;  /* 0x000000090c005986 */ /* 0x000fe2000c10150a */
[----:B------:R-:W0:Y:S01]  /*c490*/  LDC R18, c[0x0][0x248] ;  /* 0x00009200ff127b82 */ /* 0x000e220000000800 */
[C-C-:B------:R-:W-:Y:S01]  /*c4a0*/  LOP3.LUT R81, R3.reuse, 0x1b4, R201.reuse, 0xfe, !PT ;  /* 0x000001b403517812 */ /* 0x140fe200078efec9 */
[----:B------:R-:W-:Y:S01]  /*c4b0*/  ULDC UR4, c[0x0][0x22c] ;  /* 0x00008b0000047ab9 */ /* 0x000fe20000000800 */
[----:B------:R1:W2:Y:S04]  /*c4c0*/  LDS.128 R4, [R2+UR8+0x800] ;  /* 0x0008000802047984 */ /* 0x0002a80008000c00 */
[----:B------:R3:W4:Y:S01]  /*c4d0*/  LDS.128 R8, [R0+UR8+0x800] ;  /* 0x0008000800087984 */ /* 0x0007220008000c00 */
[----:B------:R-:W-:-:S02]  /*c4e0*/  LOP3.LUT R80, R3, 0x1b8, R201, 0xfe, !PT ;  /* 0x000001b803507812 */ /* 0x000fc400078efec9 */
[----:B------:R-:W-:Y:S01]  /*c4f0*/  ISETP.LT.AND P3, PT, R81, UR4, !P0 ;  /* 0x0000000451007c0c */ /* 0x000fe2000c761270 */
[----:B------:R-:W-:Y:S01]  /*c500*/  ULDC UR4, c[0x0][0x22c] ;  /* 0x00008b0000047ab9 */ /* 0x000fe20000000800 */
[----:B------:R-:W-:Y:S01]  /*c510*/  LOP3.LUT R84, R3, 0x1bc, R201, 0xfe, !PT ;  /* 0x000001bc03547812 */ /* 0x000fe200078efec9 */
[----:B-1----:R-:W1:Y:S01]  /*c520*/  LDC R2, c[0x0][0x248] ;  /* 0x00009200ff027b82 */ /* 0x002e620000000800 */
[----:B------:R-:W-:Y:S01]  /*c530*/  ISETP.LT.AND P4, PT, R80, UR4, !P0 ;  /* 0x0000000450007c0c */ /* 0x000fe2000c781270 */
[----:B------:R-:W-:Y:S01]  /*c540*/  IMAD R21, R20, 0x4, R19 ;  /* 0x0000000414157824 */ /* 0x000fe200078e0213 */
[C---:B------:R-:W-:Y:S01]  /*c550*/  LEA R12, P6, R19.reuse, R56, 0x1 ;  /* 0x00000038130c7211 */ /* 0x040fe200078c08ff */
[----:B------:R-:W-:Y:S01]  /*c560*/  ULDC UR4, c[0x0][0x22c] ;  /* 0x00008b0000047ab9 */ /* 0x000fe20000000800 */
[----:B------:R5:W-:Y:S01]  /*c570*/  @P2 STG.E.U16 desc[UR10][R14.64], R27 ;  /* 0x0000001b0e002986 */ /* 0x000be2000c10150a */
[----:B------:R-:W-:Y:S01]  /*c580*/  ISETP.LT.AND P5, PT, R84, UR4, !P0 ;  /* 0x0000000454007c0c */ /* 0x000fe2000c7a1270 */
[----:B------:R-:W-:Y:S01]  /*c590*/  ULDC UR4, c[0x0][0x22c] ;  /* 0x00008b0000047ab9 */ /* 0x000fe20000000800 */
[----:B------:R-:W-:Y:S01]  /*c5a0*/  LEA.HI.X.SX32 R13, R19, R58, 0x1, P6 ;  /* 0x0000003a130d7211 */ /* 0x000fe200030f0eff */
[----:B---3--:R-:W3:Y:S01]  /*c5b0*/  LDC R0, c[0x0][0x248] ;  /* 0x00009200ff007b82 */ /* 0x008ee20000000800 */
[----:B------:R2:W-:Y:S01]  /*c5c0*/  @P3 STG.E.U16 desc[UR10][R16.64], R31 ;  /* 0x0000001f10003986 */ /* 0x0005e2000c10150a */
[----:B------:R-:W-:-:S02]  /*c5d0*/  LOP3.LUT R79, R3, 0x1c0, R201, 0xfe, !PT ;  /* 0x000001c0034f7812 */ /* 0x000fc400078efec9 */
[----:B-----5:R-:W-:-:S04]  /*c5e0*/  LEA R14, P6, R21, R56, 0x1 ;  /* 0x00000038150e7211 */ /* 0x020fc800078c08ff */
[----:B------:R-:W5:Y:S01]  /*c5f0*/  LDC R20, c[0x0][0x248] ;  /* 0x00009200ff147b82 */ /* 0x000f620000000800 */
[----:B------:R-:W-:Y:S02]  /*c600*/  PRMT R27, R27, 0x7632, R27 ;  /* 0x000076321b1b7816 */ /* 0x000fe4000000001b */
[----:B------:R-:W-:Y:S01]  /*c610*/  LEA.HI.X.SX32 R15, R21, R58, 0x1, P6 ;  /* 0x0000003a150f7211 */ /* 0x000fe200030f0eff */
[----:B------:R-:W-:Y:S01]  /*c620*/  IMAD R21, R22, 0x4, R21 ;  /* 0x0000000416157824 */ /* 0x000fe200078e0215 */
[----:B--2---:R-:W-:Y:S01]  /*c630*/  PRMT R17, R31, 0x7632, R17 ;  /* 0x000076321f117816 */ /* 0x004fe20000000011 */
[----:B------:R-:W-:Y:S01]  /*c640*/  @P4 STG.E.U16 desc[UR10][R12.64], R27 ;  /* 0x0000001b0c004986 */ /* 0x000fe2000c10150a */
[----:B------:R-:W-:Y:S01]  /*c650*/  LOP3.LUT R66, R3, 0x1c4, R201, 0xfe, !PT ;  /* 0x000001c403427812 */ /* 0x000fe200078efec9 */
[----:B0-----:R-:W-:Y:S01]  /*c660*/  IMAD R19, R18, 0x4, R21 ;  /* 0x0000000412137824 */ /* 0x001fe200078e0215 */
[----:B------:R-:W-:Y:S01]  /*c670*/  ISETP.LT.AND P2, PT, R79, UR4, !P0 ;  /* 0x000000044f007c0c */ /* 0x000fe2000c741270 */
[----:B------:R-:W0:Y:S01]  /*c680*/  LDC R18, c[0x0][0x248] ;  /* 0x00009200ff127b82 */ /* 0x000e220000000800 */
[----:B------:R-:W-:Y:S01]  /*c690*/  ULDC UR4, c[0x0][0x22c] ;  /* 0x00008b0000047ab9 */ /* 0x000fe20000000800 */
[----:B------:R2:W-:Y:S01]  /*c6a0*/  @P5 STG.E.U16 desc[UR10][R14.64], R17 ;  /* 0x000000110e005986 */ /* 0x0005e2000c10150a */
[----:B------:R-:W-:-:S02]  /*c6b0*/  LEA R16, P5, R21, R56, 0x1 ;  /* 0x0000003815107211 */ /* 0x000fc400078a08ff */
[----:B------:R-:W-:Y:S01]  /*c6c0*/  ISETP.LT.AND P3, PT, R66, UR4, !P0 ;  /* 0x0000000442007c0c */ /* 0x000fe2000c761270 */
[----:B------:R-:W-:Y:S01]  /*c6d0*/  ULDC UR4, c[0x0][0x22c] ;  /* 0x00008b0000047ab9 */ /* 0x000fe20000000800 */
[----:B------:R-:W-:-:S04]  /*c6e0*/  LOP3.LUT R67, R3, 0x1c8, R201, 0xfe, !PT ;  /* 0x000001c803437812 */ /* 0x000fc800078efec9 */
[----:B------:R-:W-:Y:S01]  /*c6f0*/  ISETP.LT.AND P4, PT, R67, UR4, !P0 ;  /* 0x0000000443007c0c */ /* 0x000fe2000c781270 */
[----:B------:R-:W-:Y:S01]  /*c700*/  ULDC UR4, c[0x0][0x22c] ;  /* 0x00008b0000047ab9 */ /* 0x000fe20000000800 */
[----:B--2---:R-:W-:Y:S01]  /*c710*/  LEA.HI.X.SX32 R17, R21, R58, 0x1, P5 ;  /* 0x0000003a15117211 */ /* 0x004fe200028f0eff */
[----:B-1----:R-:W-:Y:S01]  /*c720*/  IMAD R21, R2, 0x4, R19 ;  /* 0x0000000402157824 */ /* 0x002fe200078e0213 */
[C---:B------:R-:W-:Y:S01]  /*c730*/  LEA R12, P5, R19.reuse, R56, 0x1 ;  /* 0x00000038130c7211 */ /* 0x040fe200078a08ff */
[----:B------:R-:W1:Y:S03]  /*c740*/  LDC R2, c[0x0][0x248] ;  /* 0x00009200ff027b82 */ /* 0x000e660000000800 */
[----:B------:R-:W-:Y:S02]  /*c750*/  LEA.HI.X.SX32 R13, R19, R58, 0x1, P5 ;  /* 0x0000003a130d7211 */ /* 0x000fe400028f0eff */
[----:B------:R-:W-:Y:S01]  /*c760*/  LEA R14, P5, R21, R56, 0x1 ;  /* 0x00000038150e7211 */ /* 0x000fe200078a08ff */
[----:B------:R-:W-:Y:S01]  /*c770*/  @P2 STG.E.U16 desc[UR10][R16.64], R4 ;  /* 0x0000000410002986 */ /* 0x000fe2000c10150a */
[----:B------:R-:W-:-:S02]  /*c780*/  LOP3.LUT R68, R3, 0x1cc, R201, 0xfe, !PT ;  /* 0x000001cc03447812 */ /* 0x000fc400078efec9 */
[----:B------:R-:W-:Y:S01]  /*c790*/  LEA.HI.X.SX32 R15, R21, R58, 0x1, P5 ;  /* 0x0000003a150f7211 */ /* 0x000fe200028f0eff */
[----:B----4-:R2:W-:Y:S01]  /*c7a0*/  @P3 STG.E.U16 desc[UR10][R12.64], R8 ;  /* 0x000000080c003986 */ /* 0x0105e2000c10150a */
[----:B---3--:R-:W-:Y:S01]  /*c7b0*/  IMAD R21, R0, 0x4, R21 ;  /* 0x0000000400157824 */ /* 0x008fe200078e0215 */
[----:B------:R-:W-:Y:S01]  /*c7c0*/  ISETP.LT.AND P6, PT, R68, UR4, !P0 ;  /* 0x0000000444007c0c */ /* 0x000fe2000c7c1270 */
[----:B------:R-:W3:Y:S01]  /*c7d0*/  LDC R0, c[0x0][0x248] ;  /* 0x00009200ff007b82 */ /* 0x000ee20000000800 */
[----:B------:R-:W-:Y:S01]  /*c7e0*/  LOP3.LUT R69, R3, 0x1d0, R201, 0xfe, !PT ;  /* 0x000001d003457812 */ /* 0x000fe200078efec9 */
[----:B0-----:R-:W-:Y:S01]  /*c7f0*/  IMAD R19, R18, 0x4, R21 ;  /* 0x0000000412137824 */ /* 0x001fe200078e0215 */
[----:B------:R-:W-:Y:S01]  /*c800*/  ULDC UR4, c[0x0][0x22c] ;  /* 0x00008b0000047ab9 */ /* 0x000fe20000000800 */
[----:B--2---:R-:W-:-:S05]  /*c810*/  PRMT R13, R4, 0x7632, R13 ;  /* 0x00007632040d7816 */ /* 0x004fca000000000d */
[----:B------:R0:W-:Y:S01]  /*c820*/  @P4 STG.E.U16 desc[UR10][R14.64], R13 ;  /* 0x0000000d0e004986 */ /* 0x0001e2000c10150a */
[C---:B------:R-:W-:Y:S02]  /*c830*/  LEA R16, P4, R21.reuse, R56, 0x1 ;  /* 0x0000003815107211 */ /* 0x040fe400078808ff */
[----:B------:R-:W-:Y:S02]  /*c840*/  PRMT R4, R8, 0x7632, R4 ;  /* 0x0000763208047816 */ /* 0x000fe40000000004 */
[----:B------:R-:W-:Y:S01]  /*c850*/  LEA.HI.X.SX32 R17, R21, R58, 0x1, P4 ;  /* 0x0000003a15117211 */ /* 0x000fe200020f0eff */
[----:B-----5:R-:W-:Y:S01]  /*c860*/  IMAD R21, R20, 0x4, R19 ;  /* 0x0000000414157824 */ /* 0x020fe200078e0213 */
[----:B------:R-:W-:Y:S01]  /*c870*/  LOP3.LUT R70, R3, 0x1d4, R201, 0xfe, !PT ;  /* 0x000001d403467812 */ /* 0x000fe200078efec9 */
[----:B------:R-:W2:Y:S01]  /*c880*/  LDC R8, c[0x0][0x248] ;  /* 0x00009200ff087b82 */ /* 0x000ea20000000800 */
[----:B------:R-:W-:Y:S01]  /*c890*/  ISETP.LT.AND P2, PT, R69, UR4, !P0 ;  /* 0x0000000445007c0c */ /* 0x000fe2000c741270 */
[----:B------:R-:W-:Y:S01]  /*c8a0*/  ULDC UR4, c[0x0][0x22c] ;  /* 0x00008b0000047ab9 */ /* 0x000fe20000000800 */
[----:B------:R4:W-:Y:S01]  /*c8b0*/  @P6 STG.E.U16 desc[UR10][R16.64], R4 ;  /* 0x0000000410006986 */ /* 0x0009e2000c10150a */
[----:B------:R-:W-:Y:S01]  /*c8c0*/  ISETP.LT.AND P3, PT, R70, UR4, !P0 ;  /* 0x0000000446007c0c */ /* 0x000fe2000c761270 */
[----:B-1----:R-:W-:Y:S01]  /*c8d0*/  IMAD R23, R2, 0x4, R21 ;  /* 0x0000000402177824 */ /* 0x002fe200078e0215 */
[-C--:B0-----:R-:W-:Y:S01]  /*c8e0*/  LEA R14, P6, R21, R56.reuse, 0x1 ;  /* 0x00000038150e7211 */ /* 0x081fe200078c08ff */
[----:B------:R-:W-:Y:S01]  /*c8f0*/  ULDC UR4, c[0x0][0x22c] ;  /* 0x00008b0000047ab9 */ /* 0x000fe20000000800 */
[----:B------:R-:W-:Y:S01]  /*c900*/  LOP3.LUT R71, R3, 0x1d8, R201, 0xfe, !PT ;  /* 0x000001d803477812 */ /* 0x000fe200078efec9 */
[----:B------:R-:W0:Y:S01]  /*c910*/  LDC R2, c[0x0][0x248] ;  /* 0x00009200ff027b82 */ /* 0x000e220000000800 */
[----:B------:R-:W-:-:S02]  /*c920*/  LEA R12, P4, R19, R56, 0x1 ;  /* 0x00000038130c7211 */ /* 0x000fc400078808ff */
[----:B------:R-:W-:Y:S02]  /*c930*/  LEA.HI.X.SX32 R15, R21, R58, 0x1, P6 ;  /* 0x0000003a150f7211 */ /* 0x000fe400030f0eff */
[----:B------:R-:W-:Y:S01]  /*c940*/  ISETP.LT.AND P5, PT, R71, UR4, !P0 ;  /* 0x0000000447007c0c */ /* 0x000fe2000c7a1270 */
[----:B------:R-:W-:Y:S01]  /*c950*/  ULDC UR4, c[0x0][0x22c] ;  /* 0x00008b0000047ab9 */ /* 0x000fe20000000800 */
[----:B------:R-:W-:Y:S01]  /*c960*/  LEA R18, P6, R23, R56, 0x1 ;  /* 0x0000003817127211 */ /* 0x000fe200078c08ff */
[----:B----4-:R-:W1:Y:S01]  /*c970*/  LDC R16, c[0x0][0x248] ;  /* 0x00009200ff107b82 */ /* 0x010e620000000800 */
[-C--:B------:R-:W-:Y:S02]  /*c980*/  LEA.HI.X.SX32 R13, R19, R58.reuse, 0x1, P4 ;  /* 0x0000003a130d7211 */ /* 0x080fe400020f0eff */
[----:B------:R-:W-:Y:S01]  /*c990*/  LEA.HI.X.SX32 R19, R23, R58, 0x1, P6 ;  /* 0x0000003a17137211 */ /* 0x000fe200030f0eff */
[----:B---3--:R-:W-:Y:S01]  /*c9a0*/  IMAD R23, R0, 0x4, R23 ;  /* 0x0000000400177824 */ /* 0x008fe200078e0217 */
[C-C-:B------:R-:W-:Y:S01]  /*c9b0*/  LOP3.LUT R72, R3.reuse, 0x1dc, R201.reuse, 0xfe, !PT ;  /* 0x000001dc03487812 */ /* 0x140fe200078efec9 */
[----:B------:R-:W-:Y:S02]  /*c9c0*/  @P2 STG.E.U16 desc[UR10][R12.64], R5 ;  /* 0x000000050c002986 */ /* 0x000fe4000c10150a */
[----:B------:R-:W3:Y:S02]  /*c9d0*/  LDC R0, c[0x0][0x248] ;  /* 0x00009200ff007b82 */ /* 0x000ee40000000800 */
[----:B------:R4:W-:Y:S01]  /*c9e0*/  @P3 STG.E.U16 desc[UR10][R14.64], R9 ;  /* 0x000000090e003986 */ /* 0x0009e2000c10150a */
[----:B------:R-:W-:Y:S01]  /*c9f0*/  ISETP.LT.AND P4, PT, R72, UR4, !P0 ;  /* 0x0000000448007c0c */ /* 0x000fe2000c781270 */
[----:B------:R-:W-:Y:S01]  /*ca00*/  ULDC UR4, c[0x0][0x22c] ;  /* 0x00008b0000047ab9 */ /* 0x000fe20000000800 */
[----:B------:R-:W-:-:S02]  /*ca10*/  LOP3.LUT R73, R3, 0x1e0, R201, 0xfe, !PT ;  /* 0x000001e003497812 */ /* 0x000fc400078efec9 */
[----:B------:R-:W-:Y:S01]  /*ca20*/  LOP3.LUT R74, R3, 0x1e4, R201, 0xfe, !PT ;  /* 0x000001e4034a7812 */ /* 0x000fe200078efec9 */
[----:B------:R-:W5:Y:S01]  /*ca30*/  LDC R20, c[0x0][0x248] ;  /* 0x00009200ff147b82 */ /* 0x000f620000000800 */
[----:B----4-:R-:W-:-:S07]  /*ca40*/  PRMT R15, R5, 0x7632, R15 ;  /* 0x00007632050f7816 */ /* 0x010fce000000000f */
[----:B------:R-:W4:Y:S01]  /*ca50*/  LDC R14, c[0x0][0x248] ;  /* 0x00009200ff0e7b82 */ /* 0x000f220000000800 */
[----:B--2---:R-:W-:Y:S01]  /*ca60*/  IMAD R13, R8, 0x4, R23 ;  /* 0x00000004080d7824 */ /* 0x004fe200078e0217 */
[----:B------:R2:W-:Y:S01]  /*ca70*/  @P5 STG.E.U16 desc[UR10][R18.64], R15 ;  /* 0x0000000f12005986 */ /* 0x0005e2000c10150a */
[----:B------:R-:W-:Y:S02]  /*ca80*/  LEA R4, P5, R23, R56, 0x1 ;  /* 0x0000003817047211 */ /* 0x000fe400078a08ff */
[----:B------:R-:W-:Y:S02]  /*ca90*/  PRMT R9, R9, 0x7632, R9 ;  /* 0x0000763209097816 */ /* 0x000fe40000000009 */
[----:B------:R-:W-:Y:S02]  /*caa0*/  LEA.HI.X.SX32 R5, R23, R58, 0x1, P5 ;  /* 0x0000003a17057211 */ /* 0x000fe400028f0eff */
[----:B------:R-:W-:Y:S02]  /*cab0*/  LEA R8, P6, R13, R56, 0x1 ;  /* 0x000000380d087211 */ /* 0x000fe400078c08ff */
[----:B------:R-:W-:Y:S01]  /*cac0*/  ISETP.LT.AND P2, PT, R73, UR4, !P0 ;  /* 0x0000000449007c0c */ /* 0x000fe2000c741270 */
[----:B------:R-:W-:Y:S01]  /*cad0*/  ULDC UR4, c[0x0][0x22c] ;  /* 0x00008b0000047ab9 */ /* 0x000fe20000000800 */
[----:B--2---:R-:W2:Y:S01]  /*cae0*/  LDC R18, c[0x0][0x248] ;  /* 0x00009200ff127b82 */ /* 0x004ea20000000800 */
[----:B0-----:R-:W-:Y:S01]  /*caf0*/  IMAD R15, R2, 0x4, R13 ;  /* 0x00000004020f7824 */ /* 0x001fe200078e020d */
[----:B------:R0:W-:Y:S01]  /*cb00*/  @P4 STG.E.U16 desc[UR10][R4.64], R9 ;  /* 0x0000000904004986 */ /* 0x0001e2000c10150a */
[----:B------:R-:W-:Y:S01]  /*cb10*/  ISETP.LT.AND P3, PT, R74, UR4, !P0 ;  /* 0x000000044a007c0c */ /* 0x000fe2000c761270 */
[----:B------:R-:W-:Y:S01]  /*cb20*/  ULDC UR4, c[0x0][0x22c] ;  /* 0x00008b0000047ab9 */ /* 0x000fe20000000800 */
[----:B------:R-:W-:-:S02]  /*cb30*/  LOP3.LUT R75, R3, 0x1e8, R201, 0xfe, !PT ;  /* 0x000001e8034b7812 */ /* 0x000fc400078efec9 */
[--C-:B------:R-:W-:Y:S02]  /*cb40*/  LOP3.LUT R76, R3, 0x1ec, R201.reuse, 0xfe, !PT ;  /* 0x000001ec034c7812 */ /* 0x100fe400078efec9 */
[----:B------:R-:W-:Y:S01]  /*cb50*/  ISETP.LT.AND P5, PT, R75, UR4, !P0 ;  /* 0x000000044b007c0c */ /* 0x000fe2000c7a1270 */
[----:B------:R-:W-:Y:S01]  /*cb60*/  ULDC UR4, c[0x0][0x22c] ;  /* 0x00008b0000047ab9 */ /* 0x000fe20000000800 */
[----:B0-----:R-:W-:Y:S02]  /*cb70*/  LEA.HI.X.SX32 R9, R13, R58, 0x1, P6 ;  /* 0x0000003a0d097211 */ /* 0x001fe400030f0eff */
[----:B------:R-:W-:Y:S02]  /*cb80*/  LEA R12, P6, R15, R56, 0x1 ;  /* 0x000000380f0c7211 */ /* 0x000fe400078c08ff */
[----:B------:R-:W-:Y:S02]  /*cb90*/  LOP3.LUT R77, R3, 0x1f0, R201, 0xfe, !PT ;  /* 0x000001f0034d7812 */ /* 0x000fe400078efec9 */
[----:B------:R-:W-:Y:S01]  /*cba0*/  LEA.HI.X.SX32 R13, R15, R58, 0x1, P6 ;  /* 0x0000003a0f0d7211 */ /* 0x000fe200030f0eff */
[----:B---3--:R-:W-:Y:S01]  /*cbb0*/  IMAD R15, R0, 0x4, R15 ;  /* 0x00000004000f7824 */ /* 0x008fe200078e020f */
[----:B------:R-:W-:Y:S01]  /*cbc0*/  ISETP.LT.AND P4, PT, R76, UR4, !P0 ;  /* 0x000000044c007c0c */ /* 0x000fe2000c781270 */
[----:B------:R-:W0:Y:S01]  /*cbd0*/  LDC R0, c[0x0][0x248] ;  /* 0x00009200ff007b82 */ /* 0x000e220000000800 */
[----:B------:R-:W-:Y:S01]  /*cbe0*/  ULDC UR4, c[0x0][0x22c] ;  /* 0x00008b0000047ab9 */ /* 0x000fe20000000800 */
[C-C-:B------:R-:W-:Y:S01]  /*cbf0*/  LOP3.LUT R78, R3.reuse, 0x1f4, R201.reuse, 0xfe, !PT ;  /* 0x000001f4034e7812 */ /* 0x140fe200078efec9 */
[----:B------:R1:W-:Y:S01]  /*cc00*/  @P2 STG.E.U16 desc[UR10][R8.64], R6 ;  /* 0x0000000608002986 */ /* 0x0003e2000c10150a */
[----:B------:R-:W-:Y:S01]  /*cc10*/  LOP3.LUT R3, R3, 0x1f8, R201, 0xfe, !PT ;  /* 0x000001f803037812 */ /* 0x000fe200078efec9 */
[----:B----4-:R-:W-:Y:S01]  /*cc20*/  IMAD R5, R14, 0x4, R15 ;  /* 0x000000040e057824 */ /* 0x010fe200078e020f */
[----:B------:R-:W-:Y:S01]  /*cc30*/  ISETP.LT.AND P2, PT, R77, UR4, !P0 ;  /* 0x000000044d007c0c */ /* 0x000fe2000c741270 */
[----:B------:R-:W-:Y:S01]  /*cc40*/  ULDC UR4, c[0x0][0x22c] ;  /* 0x00008b0000047ab9 */ /* 0x000fe20000000800 */
[----:B------:R-:W-:Y:S01]  /*cc50*/  LEA R2, P6, R15, R56, 0x1 ;  /* 0x000000380f027211 */ /* 0x000fe200078c08ff */
[----:B------:R2:W-:Y:S01]  /*cc60*/  @P3 STG.E.U16 desc[UR10][R12.64], R10 ;  /* 0x0000000a0c003986 */ /* 0x0005e2000c10150a */
[----:B------:R-:W-:-:S02]  /*cc70*/  ISETP.LT.AND P3, PT, R78, UR4, !P0 ;  /* 0x000000044e007c0c */ /* 0x000fc4000c761270 */
[----:B------:R-:W-:Y:S02]  /*cc80*/  ISETP.LT.AND P0, PT, R3, UR5, !P0 ;  /* 0x0000000503007c0c */ /* 0x000fe4000c701270 */
[----:B------:R-:W-:Y:S01]  /*cc90*/  LEA.HI.X.SX32 R3, R15, R58, 0x1, P6 ;  /* 0x0000003a0f037211 */ /* 0x000fe200030f0eff */
[----:B-1----:R-:W-:Y:S01]  /*cca0*/  IMAD R9, R16, 0x4, R5 ;  /* 0x0000000410097824 */ /* 0x002fe200078e0205 */
[----:B------:R-:W-:Y:S02]  /*ccb0*/  LEA R4, P6, R5, R56, 0x1 ;  /* 0x0000003805047211 */ /* 0x000fe400078c08ff */
[----:B------:R-:W-:Y:S01]  /*ccc0*/  PRMT R6, R6, 0x7632, R6 ;  /* 0x0000763206067816 */ /* 0x000fe20000000006 */
[----:B--2---:R-:W-:Y:S01]  /*ccd0*/  IMAD R13, R18, 0x4, R9 ;  /* 0x00000004120d7824 */ /* 0x004fe200078e0209 */
[----:B------:R-:W-:-:S03]  /*cce0*/  PRMT R10, R10, 0x7632, R10 ;  /* 0x000076320a0a7816 */ /* 0x000fc6000000000a */
[----:B------:R1:W-:Y:S01]  /*ccf0*/  @P5 STG.E.U16 desc[UR10][R2.64], R6 ;  /* 0x0000000602005986 */ /* 0x0003e2000c10150a */
[----:B------:R-:W-:Y:S01]  /*cd00*/  LEA.HI.X.SX32 R5, R5, R58, 0x1, P6 ;  /* 0x0000003a05057211 */ /* 0x000fe200030f0eff */
[----:B-----5:R-:W-:Y:S01]  /*cd10*/  IMAD R15, R20, 0x4, R13 ;  /* 0x00000004140f7824 */ /* 0x020fe200078e020d */
[----:B------:R-:W-:-:S03]  /*cd20*/  LEA R8, P5, R9, R56, 0x1 ;  /* 0x0000003809087211 */ /* 0x000fc600078a08ff */
[----:B------:R2:W-:Y:S01]  /*cd30*/  @P4 STG.E.U16 desc[UR10][R4.64], R10 ;  /* 0x0000000a04004986 */ /* 0x0005e2000c10150a */
[----:B------:R-:W-:Y:S02]  /*cd40*/  LEA.HI.X.SX32 R9, R9, R58, 0x1, P5 ;  /* 0x0000003a09097211 */ /* 0x000fe400028f0eff */
[-C--:B------:R-:W-:Y:S02]  /*cd50*/  LEA R12, P4, R13, R56.reuse, 0x1 ;  /* 0x000000380d0c7211 */ /* 0x080fe400078808ff */
[----:B------:R-:W-:Y:S01]  /*cd60*/  LEA R14, P5, R15, R56, 0x1 ;  /* 0x000000380f0e7211 */ /* 0x000fe200078a08ff */
[----:B0-----:R-:W-:Y:S01]  /*cd70*/  IMAD R17, R0, 0x4, R15 ;  /* 0x0000000400117824 */ /* 0x001fe200078e020f */
[-C--:B------:R-:W-:Y:S02]  /*cd80*/  LEA.HI.X.SX32 R13, R13, R58.reuse, 0x1, P4 ;  /* 0x0000003a0d0d7211 */ /* 0x080fe400020f0eff */
[----:B-1----:R-:W-:Y:S02]  /*cd90*/  PRMT R3, R7, 0x7632, R3 ;  /* 0x0000763207037816 */ /* 0x002fe40000000003 */
[----:B------:R-:W-:Y:S01]  /*cda0*/  LEA.HI.X.SX32 R15, R15, R58, 0x1, P5 ;  /* 0x0000003a0f0f7211 */ /* 0x000fe200028f0eff */
[----:B------:R2:W-:Y:S01]  /*cdb0*/  @P2 STG.E.U16 desc[UR10][R8.64], R7 ;  /* 0x0000000708002986 */ /* 0x0005e2000c10150a */
[----:B------:R-:W-:-:S03]  /*cdc0*/  LEA R56, P4, R17, R56, 0x1 ;  /* 0x0000003811387211 */ /* 0x000fc600078808ff */
[----:B------:R2:W-:Y:S01]  /*cdd0*/  @P3 STG.E.U16 desc[UR10][R12.64], R11 ;  /* 0x0000000b0c003986 */ /* 0x0005e2000c10150a */
[----:B------:R-:W-:-:S03]  /*cde0*/  LEA.HI.X.SX32 R57, R17, R58, 0x1, P4 ;  /* 0x0000003a11397211 */ /* 0x000fc600020f0eff */
[----:B------:R2:W-:Y:S01]  /*cdf0*/  @P0 STG.E.U16 desc[UR10][R14.64], R3 ;  /* 0x000000030e000986 */ /* 0x0005e2000c10150a */
[----:B------:R-:W-:Y:S05]  /*ce00*/  @!P1 EXIT ;  /* 0x000000000000994d */ /* 0x000fea0003800000 */
[----:B------:R-:W-:-:S05]  /*ce10*/  PRMT R28, R11, 0x7632, R28 ;  /* 0x000076320b1c7816 */ /* 0x000fca000000001c */
[----:B------:R-:W-:Y:S01]  /*ce20*/  STG.E.U16 desc[UR10][R56.64], R28 ;  /* 0x0000001c38007986 */ /* 0x000fe2000c10150a */
[----:B------:R-:W-:Y:S05]  /*ce30*/  EXIT ;  /* 0x000000000000794d */ /* 0x000fea0003800000 */
.L_x_2:
[----:B------:R-:W-:-:S00]  /*ce40*/  BRA `(.L_x_2) ;  /* 0xfffffffc00fc7947 */ /* 0x000fc0000383ffff */
[----:B------:R-:W-:-:S00]  /*ce50*/  NOP ;  /* 0x0000000000007918 */ /* 0x000fc00000000000 */
        /* <DEDUP_REMOVED lines=10> */
.L_x_3:


//--------------------- .nv.shared.matmul_kernel  --------------------------
	.section	.nv.shared.matmul_kernel,"aw",@nobits
	.sectionflags	@""
	.align	16
	.zero		1024


//--------------------- .nv.shared.reserved.0     --------------------------
	.section	.nv.shared.reserved.0,"aw",@nobits
	.weak		__nv_reservedSMEM_offset_0_alias
	.size		__nv_reservedSMEM_offset_0_alias, 0, 0
	.other		__nv_reservedSMEM_offset_0_alias,@"STO_CUDA_RESERVED_SHARED STV_DEFAULT"
__nv_reservedSMEM_offset_0_alias:
	.zero		0


//--------------------- .nv.constant0.matmul_kernel --------------------------
	.section	.nv.constant0.matmul_kernel,"a",@progbits
	.sectionflags	@""
	.align	4
.nv.constant0.matmul_kernel:
	.zero		608


//--------------------- SYMBOLS --------------------------

	.type		.nv.reservedSmem.offset0,@object
	.size		.nv.reservedSmem.offset0,0x4
